// auto-generated by cutlass_sweep.gemm — config: {"arch": "sm_90", "cluster_m": 1, "cluster_n": 1, "dtype": "e4m3", "dtype_b": "e4m3", "layout": "nt", "stages": 0, "tile_k": 128, "tile_m": 256, "tile_n": 64}
#include "cutlass/cutlass.h"
#include "cutlass/gemm/collective/collective_builder.hpp"
#include "cutlass/gemm/device/gemm_universal_adapter.h"
#include "cutlass/gemm/kernel/gemm_universal.hpp"
#include "cutlass/epilogue/collective/collective_builder.hpp"

using ElemA = cutlass::float_e4m3_t;
using ElemB = cutlass::float_e4m3_t;
using ElemCD = cutlass::float_e4m3_t;
using Acc  = float;
using TileShape    = cute::Shape<cute::_256, cute::_64, cute::_128>;
using ClusterShape = cute::Shape<cute::_1, cute::_1, cute::_1>;

using CollectiveEpilogue = typename cutlass::epilogue::collective::CollectiveBuilder<
    cutlass::arch::Sm90, cutlass::arch::OpClassTensorOp,
    TileShape, ClusterShape,
    cutlass::epilogue::collective::EpilogueTileAuto,
    Acc, Acc,
    ElemCD, cutlass::layout::RowMajor, 128 / cutlass::sizeof_bits<ElemCD>::value,
    ElemCD, cutlass::layout::RowMajor, 128 / cutlass::sizeof_bits<ElemCD>::value,
    cutlass::epilogue::collective::EpilogueScheduleAuto
  >::CollectiveOp;

using CollectiveMainloop = typename cutlass::gemm::collective::CollectiveBuilder<
    cutlass::arch::Sm90, cutlass::arch::OpClassTensorOp,
    ElemA, cutlass::layout::RowMajor, 128 / cutlass::sizeof_bits<ElemA>::value,
    ElemB, cutlass::layout::ColumnMajor, 128 / cutlass::sizeof_bits<ElemB>::value,
    Acc,
    TileShape, ClusterShape,
    cutlass::gemm::collective::StageCountAutoCarveout<static_cast<int>(sizeof(typename CollectiveEpilogue::SharedStorage))>,
    cutlass::gemm::collective::KernelScheduleAuto
  >::CollectiveOp;

using GemmKernel = cutlass::gemm::kernel::GemmUniversal<
    cute::Shape<int,int,int,int>,
    CollectiveMainloop,
    CollectiveEpilogue
>;
using Gemm = cutlass::gemm::device::GemmUniversalAdapter<GemmKernel>;

// Force the device kernel symbol into the cubin without needing a host main.
auto* _anchor = &cutlass::device_kernel<GemmKernel>;


// ===== COMPILED SASS (sm_90a) =====

	.target	sm_90a

	.elftype	@"ET_EXEC"


//--------------------- .note.nv.tkinfo           --------------------------
	.section	.note.nv.tkinfo,"",@"SHT_NOTE"
	.sectionflags	@"SHF_NOTE_NV_TKINFO"
	.tkinfo
        /*0018*/ 	.word	0x00000002
        /*0030*/ 	.string	""
        /*0030*/ 	.string	"ptxas"
        /*0030*/ 	.string	"Cuda compilation tools, release 13.0, V13.0.88"
        /*0030*/ 	.string	"Build cuda_13.0.r13.0/compiler.36424714_0"
        /*0030*/ 	.string	"-arch sm_90a -m 64 "



//--------------------- .note.nv.cuinfo           --------------------------
	.section	.note.nv.cuinfo,"",@"SHT_NOTE"
	.sectionflags	@"SHF_NOTE_NV_CUINFO"
        /*0018*/ 	.short	0x0002
        /*001a*/ 	.short	0x005a
        /*001c*/ 	.short	0x0082
	.zero		2


//--------------------- .nv.info                  --------------------------
	.section	.nv.info,"",@"SHT_CUDA_INFO"
	.align	4


	//----- nvinfo : EIATTR_REGCOUNT
	.align		4
        /*0000*/ 	.byte	0x04, 0x2f
        /*0002*/ 	.short	(.L_12 - .L_11)
	.align		4
.L_11:
        /*0004*/ 	.word	index@(_ZN7cutlass13device_kernelINS_4gemm6kernel13GemmUniversalIN4cute5tupleIJiiiiEEENS1_10collective13CollectiveMmaINS1_37MainloopSm90TmaGmmaWarpSpecializedFP8ILi5ENS5_IJNS4_1CILi1EEESB_SB_EEENS1_35KernelTmaWarpSpecializedCooperativeEEENS5_IJNSA_ILi256EEENSA_ILi64EEENSA_ILi128EEEEEENS_12float_e4m3_tENS5_IJlSB_lEEESJ_SK_NS4_8TiledMMAINS4_8MMA_AtomIJNS4_4SM904GMMA30MMA_64x64x32_F32E4M3E4M3_SS_TNILNSO_7ScaleInE1ELSQ_1EEEEEENS4_6LayoutINS5_IJNSA_ILi2EEESB_SB_EEENS5_IJSB_NSA_ILi0EEESW_EEEEENS5_IJNS4_10UnderscoreESZ_SZ_EEEEENS4_13SM90_TMA_LOADENS4_14ComposedLayoutINS4_7SwizzleILi3ELi4ELi3EEENS4_18smem_ptr_flag_bitsILi8EEENST_INS5_IJNSA_ILi8EEESH_EEENS5_IJSH_SB_EEEEEEEvNS4_8identityES12_S1C_vS1D_EENS_8epilogue10collective6detail29Sm90TmaWarpSpecializedAdapterINS1G_15DefaultEpilogueISJ_SK_SK_NS1F_6thread17LinearCombinationISJ_Li1EffLNS1K_9ScaleType4KindE0ELNS_15FloatRoundStyleE2ESJ_EENS1_15EpilogueDefaultEEEEEvvEEEEvNT_6ParamsE)
        /*0008*/ 	.word	0x000000a8


	//----- nvinfo : EIATTR_FRAME_SIZE
	.align		4
.L_12:
        /*000c*/ 	.byte	0x04, 0x11
        /*000e*/ 	.short	(.L_14 - .L_13)
	.align		4
.L_13:
        /*0010*/ 	.word	index@(_ZN7cutlass13device_kernelINS_4gemm6kernel13GemmUniversalIN4cute5tupleIJiiiiEEENS1_10collective13CollectiveMmaINS1_37MainloopSm90TmaGmmaWarpSpecializedFP8ILi5ENS5_IJNS4_1CILi1EEESB_SB_EEENS1_35KernelTmaWarpSpecializedCooperativeEEENS5_IJNSA_ILi256EEENSA_ILi64EEENSA_ILi128EEEEEENS_12float_e4m3_tENS5_IJlSB_lEEESJ_SK_NS4_8TiledMMAINS4_8MMA_AtomIJNS4_4SM904GMMA30MMA_64x64x32_F32E4M3E4M3_SS_TNILNSO_7ScaleInE1ELSQ_1EEEEEENS4_6LayoutINS5_IJNSA_ILi2EEESB_SB_EEENS5_IJSB_NSA_ILi0EEESW_EEEEENS5_IJNS4_10UnderscoreESZ_SZ_EEEEENS4_13SM90_TMA_LOADENS4_14ComposedLayoutINS4_7SwizzleILi3ELi4ELi3EEENS4_18smem_ptr_flag_bitsILi8EEENST_INS5_IJNSA_ILi8EEESH_EEENS5_IJSH_SB_EEEEEEEvNS4_8identityES12_S1C_vS1D_EENS_8epilogue10collective6detail29Sm90TmaWarpSpecializedAdapterINS1G_15DefaultEpilogueISJ_SK_SK_NS1F_6thread17LinearCombinationISJ_Li1EffLNS1K_9ScaleType4KindE0ELNS_15FloatRoundStyleE2ESJ_EENS1_15EpilogueDefaultEEEEEvvEEEEvNT_6ParamsE)
        /*0014*/ 	.word	0x00000000


	//----- nvinfo : EIATTR_MIN_STACK_SIZE
	.align		4
.L_14:
        /*0018*/ 	.byte	0x04, 0x12
        /*001a*/ 	.short	(.L_16 - .L_15)
	.align		4
.L_15:
        /*001c*/ 	.word	index@(_ZN7cutlass13device_kernelINS_4gemm6kernel13GemmUniversalIN4cute5tupleIJiiiiEEENS1_10collective13CollectiveMmaINS1_37MainloopSm90TmaGmmaWarpSpecializedFP8ILi5ENS5_IJNS4_1CILi1EEESB_SB_EEENS1_35KernelTmaWarpSpecializedCooperativeEEENS5_IJNSA_ILi256EEENSA_ILi64EEENSA_ILi128EEEEEENS_12float_e4m3_tENS5_IJlSB_lEEESJ_SK_NS4_8TiledMMAINS4_8MMA_AtomIJNS4_4SM904GMMA30MMA_64x64x32_F32E4M3E4M3_SS_TNILNSO_7ScaleInE1ELSQ_1EEEEEENS4_6LayoutINS5_IJNSA_ILi2EEESB_SB_EEENS5_IJSB_NSA_ILi0EEESW_EEEEENS5_IJNS4_10UnderscoreESZ_SZ_EEEEENS4_13SM90_TMA_LOADENS4_14ComposedLayoutINS4_7SwizzleILi3ELi4ELi3EEENS4_18smem_ptr_flag_bitsILi8EEENST_INS5_IJNSA_ILi8EEESH_EEENS5_IJSH_SB_EEEEEEEvNS4_8identityES12_S1C_vS1D_EENS_8epilogue10collective6detail29Sm90TmaWarpSpecializedAdapterINS1G_15DefaultEpilogueISJ_SK_SK_NS1F_6thread17LinearCombinationISJ_Li1EffLNS1K_9ScaleType4KindE0ELNS_15FloatRoundStyleE2ESJ_EENS1_15EpilogueDefaultEEEEEvvEEEEvNT_6ParamsE)
        /*0020*/ 	.word	0x00000000
.L_16:


//--------------------- .nv.compat                --------------------------
	.section	.nv.compat,"",@"SHT_CUDA_COMPAT_INFO"
	.align	4
        /*0000*/ 	.byte	0x02, 0x09, 0x01, 0x00, 0x02, 0x02, 0x04, 0x00, 0x02, 0x05, 0x05, 0x00, 0x03, 0x07, 0x01, 0x01
        /*0010*/ 	.byte	0x02, 0x03, 0x01, 0x00, 0x02, 0x06, 0x01, 0x00, 0x04, 0x0b, 0x08, 0x00, 0x00, 0x00, 0x00, 0x00
        /*0020*/ 	.byte	0x00, 0x00, 0x00, 0x00


//--------------------- .nv.info._ZN7cutlass13device_kernelINS_4gemm6kernel13GemmUniversalIN4cute5tupleIJiiiiEEENS1_10collective13CollectiveMmaINS1_37MainloopSm90TmaGmmaWarpSpecializedFP8ILi5ENS5_IJNS4_1CILi1EEESB_SB_EEENS1_35KernelTmaWarpSpecializedCooperativeEEENS5_IJNSA_ILi256EEENSA_ILi64EEENSA_ILi128EEEEEENS_12float_e4m3_tENS5_IJlSB_lEEESJ_SK_NS4_8TiledMMAINS4_8MMA_AtomIJNS4_4SM904GMMA30MMA_64x64x32_F32E4M3E4M3_SS_TNILNSO_7ScaleInE1ELSQ_1EEEEEENS4_6LayoutINS5_IJNSA_ILi2EEESB_SB_EEENS5_IJSB_NSA_ILi0EEESW_EEEEENS5_IJNS4_10UnderscoreESZ_SZ_EEEEENS4_13SM90_TMA_LOADENS4_14ComposedLayoutINS4_7SwizzleILi3ELi4ELi3EEENS4_18smem_ptr_flag_bitsILi8EEENST_INS5_IJNSA_ILi8EEESH_EEENS5_IJSH_SB_EEEEEEEvNS4_8identityES12_S1C_vS1D_EENS_8epilogue10collective6detail29Sm90TmaWarpSpecializedAdapterINS1G_15DefaultEpilogueISJ_SK_SK_NS1F_6thread17LinearCombinationISJ_Li1EffLNS1K_9ScaleType4KindE0ELNS_15FloatRoundStyleE2ESJ_EENS1_15EpilogueDefaultEEEEEvvEEEEvNT_6ParamsE --------------------------
	.section	.nv.info._ZN7cutlass13device_kernelINS_4gemm6kernel13GemmUniversalIN4cute5tupleIJiiiiEEENS1_10collective13CollectiveMmaINS1_37MainloopSm90TmaGmmaWarpSpecializedFP8ILi5ENS5_IJNS4_1CILi1EEESB_SB_EEENS1_35KernelTmaWarpSpecializedCooperativeEEENS5_IJNSA_ILi256EEENSA_ILi64EEENSA_ILi128EEEEEENS_12float_e4m3_tENS5_IJlSB_lEEESJ_SK_NS4_8TiledMMAINS4_8MMA_AtomIJNS4_4SM904GMMA30MMA_64x64x32_F32E4M3E4M3_SS_TNILNSO_7ScaleInE1ELSQ_1EEEEEENS4_6LayoutINS5_IJNSA_ILi2EEESB_SB_EEENS5_IJSB_NSA_ILi0EEESW_EEEEENS5_IJNS4_10UnderscoreESZ_SZ_EEEEENS4_13SM90_TMA_LOADENS4_14ComposedLayoutINS4_7SwizzleILi3ELi4ELi3EEENS4_18smem_ptr_flag_bitsILi8EEENST_INS5_IJNSA_ILi8EEESH_EEENS5_IJSH_SB_EEEEEEEvNS4_8identityES12_S1C_vS1D_EENS_8epilogue10collective6detail29Sm90TmaWarpSpecializedAdapterINS1G_15DefaultEpilogueISJ_SK_SK_NS1F_6thread17LinearCombinationISJ_Li1EffLNS1K_9ScaleType4KindE0ELNS_15FloatRoundStyleE2ESJ_EENS1_15EpilogueDefaultEEEEEvvEEEEvNT_6ParamsE,"",@"SHT_CUDA_INFO"
	.sectionflags	@""
	.align	4


	//----- nvinfo : EIATTR_CUDA_API_VERSION
	.align		4
        /*0000*/ 	.byte	0x04, 0x37
        /*0002*/ 	.short	(.L_18 - .L_17)
.L_17:
        /*0004*/ 	.word	0x00000082


	//----- nvinfo : EIATTR_KPARAM_INFO
	.align		4
.L_18:
        /*0008*/ 	.byte	0x04, 0x17
        /*000a*/ 	.short	(.L_20 - .L_19)
.L_19:
        /*000c*/ 	.word	0x00000000
        /*0010*/ 	.short	0x0000
        /*0012*/ 	.short	0x0070
        /*0014*/ 	.byte	0x00, 0xf0, 0x01, 0x10


	//----- nvinfo : EIATTR_SPARSE_MMA_MASK
	.align		4
.L_20:
        /*0018*/ 	.byte	0x03, 0x50
        /*001a*/ 	.short	0x0000


	//----- nvinfo : EIATTR_MAXREG_COUNT
	.align		4
        /*001c*/ 	.byte	0x03, 0x1b
        /*001e*/ 	.short	0x00a8


	//----- nvinfo : EIATTR_NUM_BARRIERS
	.align		4
        /*0020*/ 	.byte	0x02, 0x4c
        /*0022*/ 	.byte	0x01
	.zero		1


	//----- nvinfo : EIATTR_MERCURY_ISA_VERSION
	.align		4
        /*0024*/ 	.byte	0x03, 0x5f
        /*0026*/ 	.short	0x0101


	//----- nvinfo : EIATTR_INT_WARP_WIDE_INSTR_OFFSETS
	.align		4
        /*0028*/ 	.byte	0x04, 0x31
        /*002a*/ 	.short	(.L_22 - .L_21)


	//   ....[0]....
.L_21:
        /*002c*/ 	.word	0x000003f0


	//   ....[1]....
        /*0030*/ 	.word	0x00000400


	//   ....[2]....
        /*0034*/ 	.word	0x000004f0


	//----- nvinfo : EIATTR_COOP_GROUP_MASK_REGIDS
	.align		4
.L_22:
        /*0038*/ 	.byte	0x04, 0x29
        /*003a*/ 	.short	(.L_24 - .L_23)


	//   ....[0]....
.L_23:
        /*003c*/ 	.word	0xffffffff


	//   ....[1]....
        /*0040*/ 	.word	0xffffffff


	//   ....[2]....
        /*0044*/ 	.word	0xffffffff


	//   ....[3]....
        /*0048*/ 	.word	0xffffffff


	//   ....[4]....
        /*004c*/ 	.word	0xffffffff


	//----- nvinfo : EIATTR_COOP_GROUP_INSTR_OFFSETS
	.align		4
.L_24:
        /*0050*/ 	.byte	0x04, 0x28
        /*0052*/ 	.short	(.L_26 - .L_25)


	//   ....[0]....
.L_25:
        /*0054*/ 	.word	0x00000060


	//   ....[1]....
        /*0058*/ 	.word	0x00000070


	//   ....[2]....
        /*005c*/ 	.word	0x00000130


	//   ....[3]....
        /*0060*/ 	.word	0x000002e0


	//   ....[4]....
        /*0064*/ 	.word	0x00000fe0


	//----- nvinfo : EIATTR_REG_RECONFIG
	.align		4
.L_26:
        /*0068*/ 	.byte	0x01, 0x54
	.zero		2


	//----- nvinfo : EIATTR_MBARRIER_INSTR_OFFSETS
	.align		4
        /*006c*/ 	.byte	0x04, 0x39
        /*006e*/ 	.short	(.L_28 - .L_27)


	//   ....[0]....
.L_27:
        /*0070*/ 	.word	0x00000230
        /*0074*/ 	.word	0x000000ff
        /*0078*/ 	.word	0x00000000
        /*007c*/ 	.short	0x0100
        /*007e*/ 	.byte	0x08
	.zero		1


	//   ....[1]....
        /*0080*/ 	.word	0x00000240
        /*0084*/ 	.word	0x000000ff
        /*0088*/ 	.word	0x00000028
        /*008c*/ 	.short	0x0100
        /*008e*/ 	.byte	0x08
	.zero		1


	//   ....[2]....
        /*0090*/ 	.word	0x00000250
        /*0094*/ 	.word	0x000000ff
        /*0098*/ 	.word	0x00000008
        /*009c*/ 	.short	0x0100
        /*009e*/ 	.byte	0x08
	.zero		1


	//   ....[3]....
        /*00a0*/ 	.word	0x00000260
        /*00a4*/ 	.word	0x000000ff
        /*00a8*/ 	.word	0x00000030
        /*00ac*/ 	.short	0x0100
        /*00ae*/ 	.byte	0x08
	.zero		1


	//   ....[4]....
        /*00b0*/ 	.word	0x00000270
        /*00b4*/ 	.word	0x000000ff
        /*00b8*/ 	.word	0x00000010
        /*00bc*/ 	.short	0x0100
        /*00be*/ 	.byte	0x08
	.zero		1


	//   ....[5]....
        /*00c0*/ 	.word	0x00000280
        /*00c4*/ 	.word	0x000000ff
        /*00c8*/ 	.word	0x00000038
        /*00cc*/ 	.short	0x0100
        /*00ce*/ 	.byte	0x08
	.zero		1


	//   ....[6]....
        /*00d0*/ 	.word	0x00000290
        /*00d4*/ 	.word	0x000000ff
        /*00d8*/ 	.word	0x00000018
        /*00dc*/ 	.short	0x0100
        /*00de*/ 	.byte	0x08
	.zero		1


	//   ....[7]....
        /*00e0*/ 	.word	0x000002a0
        /*00e4*/ 	.word	0x000000ff
        /*00e8*/ 	.word	0x00000040
        /*00ec*/ 	.short	0x0100
        /*00ee*/ 	.byte	0x08
	.zero		1


	//   ....[8]....
        /*00f0*/ 	.word	0x000002b0
        /*00f4*/ 	.word	0x000000ff
        /*00f8*/ 	.word	0x00000020
        /*00fc*/ 	.short	0x0100
        /*00fe*/ 	.byte	0x08
	.zero		1


	//   ....[9]....
        /*0100*/ 	.word	0x000002c0
        /*0104*/ 	.word	0x000000ff
        /*0108*/ 	.word	0x00000048
        /*010c*/ 	.short	0x0100
        /*010e*/ 	.byte	0x08
	.zero		1


	//   ....[10]....
        /*0110*/ 	.word	0x00000540
        /*0114*/ 	.word	0x000000ff
        /*0118*/ 	.word	0x00000060
        /*011c*/ 	.short	0x0100
        /*011e*/ 	.byte	0x06
	.zero		1


	//   ....[11]....
        /*0120*/ 	.word	0x000005a0
        /*0124*/ 	.word	0x000000ff
        /*0128*/ 	.word	0x00000068
        /*012c*/ 	.short	0x0100
        /*012e*/ 	.byte	0x06
	.zero		1


	//   ....[12]....
        /*0130*/ 	.word	0x00001510
        /*0134*/ 	.word	0x000000ff
        /*0138*/ 	.word	0x00000000
        /*013c*/ 	.short	0x010a
        /*013e*/ 	.byte	0x06
	.zero		1


	//   ....[13]....
        /*0140*/ 	.word	0x00001550
        /*0144*/ 	.word	0x000000ff
        /*0148*/ 	.word	0x00000000
        /*014c*/ 	.short	0x010a
        /*014e*/ 	.byte	0x06
	.zero		1


	//   ....[14]....
        /*0150*/ 	.word	0x00002040
        /*0154*/ 	.word	0x000000ff
        /*0158*/ 	.word	0x00000000
        /*015c*/ 	.short	0x010a
        /*015e*/ 	.byte	0x0e
	.zero		1


	//   ....[15]....
        /*0160*/ 	.word	0x00002080
        /*0164*/ 	.word	0x000000ff
        /*0168*/ 	.word	0x00000000
        /*016c*/ 	.short	0x010a
        /*016e*/ 	.byte	0x0e
	.zero		1


	//   ....[16]....
        /*0170*/ 	.word	0x00002870
        /*0174*/ 	.word	0x000000ff
        /*0178*/ 	.word	0x00000000
        /*017c*/ 	.short	0x0101
        /*017e*/ 	.byte	0x08
	.zero		1


	//   ....[17]....
        /*0180*/ 	.word	0x00002ec0
        /*0184*/ 	.word	0x000000ff
        /*0188*/ 	.word	0x00000000
        /*018c*/ 	.short	0x0101
        /*018e*/ 	.byte	0x08
	.zero		1


	//   ....[18]....
        /*0190*/ 	.word	0x000089d0
        /*0194*/ 	.word	0x00000013
        /*0198*/ 	.word	0x00000028
        /*019c*/ 	.short	0x010a
        /*019e*/ 	.byte	0x3f
	.zero		1


	//   ....[19]....
        /*01a0*/ 	.word	0x00008d70
        /*01a4*/ 	.word	0x00000008
        /*01a8*/ 	.word	0x00000068
        /*01ac*/ 	.short	0x0101
        /*01ae*/ 	.byte	0x3f
	.zero		1


	//   ....[20]....
        /*01b0*/ 	.word	0x00009480
        /*01b4*/ 	.word	0x00000006
        /*01b8*/ 	.word	0x00000000
        /*01bc*/ 	.short	0x010a
        /*01be*/ 	.byte	0x3f
	.zero		1


	//   ....[21]....
        /*01c0*/ 	.word	0x00009500
        /*01c4*/ 	.word	0x00000007
        /*01c8*/ 	.word	0x00000000
        /*01cc*/ 	.short	0x010a
        /*01ce*/ 	.byte	0x3f
	.zero		1


	//   ....[22]....
        /*01d0*/ 	.word	0x00009590
        /*01d4*/ 	.word	0x0000000a
        /*01d8*/ 	.word	0x00000000
        /*01dc*/ 	.short	0x010a
        /*01de*/ 	.byte	0x3f
	.zero		1


	//   ....[23]....
        /*01e0*/ 	.word	0x00009620
        /*01e4*/ 	.word	0x0000000b
        /*01e8*/ 	.word	0x00000000
        /*01ec*/ 	.short	0x010a
        /*01ee*/ 	.byte	0x3f
	.zero		1


	//   ....[24]....
        /*01f0*/ 	.word	0x000096b0
        /*01f4*/ 	.word	0x00000003
        /*01f8*/ 	.word	0x00000000
        /*01fc*/ 	.short	0x010a
        /*01fe*/ 	.byte	0x3f
	.zero		1


	//   ....[25]....
        /*0200*/ 	.word	0x00009720
        /*0204*/ 	.word	0x0000000b
        /*0208*/ 	.word	0x00000000
        /*020c*/ 	.short	0x010a
        /*020e*/ 	.byte	0x3f
	.zero		1


	//   ....[26]....
        /*0210*/ 	.word	0x00009780
        /*0214*/ 	.word	0x0000000c
        /*0218*/ 	.word	0x00000000
        /*021c*/ 	.short	0x010a
        /*021e*/ 	.byte	0x3f
	.zero		1


	//   ....[27]....
        /*0220*/ 	.word	0x00009850
        /*0224*/ 	.word	0x00000013
        /*0228*/ 	.word	0x00000028
        /*022c*/ 	.short	0x010a
        /*022e*/ 	.byte	0x3f
	.zero		1


	//   ....[28]....
        /*0230*/ 	.word	0x00009930
        /*0234*/ 	.word	0x00000006
        /*0238*/ 	.word	0x00000000
        /*023c*/ 	.short	0x010a
        /*023e*/ 	.byte	0x3f
	.zero		1


	//   ....[29]....
        /*0240*/ 	.word	0x00009980
        /*0244*/ 	.word	0x00000007
        /*0248*/ 	.word	0x00000000
        /*024c*/ 	.short	0x010a
        /*024e*/ 	.byte	0x3f
	.zero		1


	//   ....[30]....
        /*0250*/ 	.word	0x000099d0
        /*0254*/ 	.word	0x0000000a
        /*0258*/ 	.word	0x00000000
        /*025c*/ 	.short	0x010a
        /*025e*/ 	.byte	0x3f
	.zero		1


	//   ....[31]....
        /*0260*/ 	.word	0x00009a20
        /*0264*/ 	.word	0x0000000b
        /*0268*/ 	.word	0x00000000
        /*026c*/ 	.short	0x010a
        /*026e*/ 	.byte	0x3f
	.zero		1


	//----- nvinfo : EIATTR_NUM_MBARRIERS
	.align		4
.L_28:
        /*0270*/ 	.byte	0x03, 0x38
        /*0272*/ 	.short	0x000c


	//----- nvinfo : EIATTR_EXIT_INSTR_OFFSETS
	.align		4
        /*0274*/ 	.byte	0x04, 0x1c
        /*0276*/ 	.short	(.L_30 - .L_29)


	//   ....[0]....
.L_29:
        /*0278*/ 	.word	0x000005f0


	//   ....[1]....
        /*027c*/ 	.word	0x00000eb0


	//   ....[2]....
        /*0280*/ 	.word	0x00008040


	//   ....[3]....
        /*0284*/ 	.word	0x00008670


	//   ....[4]....
        /*0288*/ 	.word	0x00009700


	//----- nvinfo : EIATTR_MAX_THREADS
	.align		4
.L_30:
        /*028c*/ 	.byte	0x04, 0x05
        /*028e*/ 	.short	(.L_32 - .L_31)
.L_31:
        /*0290*/ 	.word	0x00000180
        /*0294*/ 	.word	0x00000001
        /*0298*/ 	.word	0x00000001


	//----- nvinfo : EIATTR_CRS_STACK_SIZE
	.align		4
.L_32:
        /*029c*/ 	.byte	0x04, 0x1e
        /*029e*/ 	.short	(.L_34 - .L_33)
.L_33:
        /*02a0*/ 	.word	0x00000000


	//----- nvinfo : EIATTR_CBANK_PARAM_SIZE
	.align		4
.L_34:
        /*02a4*/ 	.byte	0x03, 0x19
        /*02a6*/ 	.short	0x0470


	//----- nvinfo : EIATTR_PARAM_CBANK
	.align		4
        /*02a8*/ 	.byte	0x04, 0x0a
        /*02aa*/ 	.short	(.L_36 - .L_35)
	.align		4
.L_35:
        /*02ac*/ 	.word	index@(.nv.constant0._ZN7cutlass13device_kernelINS_4gemm6kernel13GemmUniversalIN4cute5tupleIJiiiiEEENS1_10collective13CollectiveMmaINS1_37MainloopSm90TmaGmmaWarpSpecializedFP8ILi5ENS5_IJNS4_1CILi1EEESB_SB_EEENS1_35KernelTmaWarpSpecializedCooperativeEEENS5_IJNSA_ILi256EEENSA_ILi64EEENSA_ILi128EEEEEENS_12float_e4m3_tENS5_IJlSB_lEEESJ_SK_NS4_8TiledMMAINS4_8MMA_AtomIJNS4_4SM904GMMA30MMA_64x64x32_F32E4M3E4M3_SS_TNILNSO_7ScaleInE1ELSQ_1EEEEEENS4_6LayoutINS5_IJNSA_ILi2EEESB_SB_EEENS5_IJSB_NSA_ILi0EEESW_EEEEENS5_IJNS4_10UnderscoreESZ_SZ_EEEEENS4_13SM90_TMA_LOADENS4_14ComposedLayoutINS4_7SwizzleILi3ELi4ELi3EEENS4_18smem_ptr_flag_bitsILi8EEENST_INS5_IJNSA_ILi8EEESH_EEENS5_IJSH_SB_EEEEEEEvNS4_8identityES12_S1C_vS1D_EENS_8epilogue10collective6detail29Sm90TmaWarpSpecializedAdapterINS1G_15DefaultEpilogueISJ_SK_SK_NS1F_6thread17LinearCombinationISJ_Li1EffLNS1K_9ScaleType4KindE0ELNS_15FloatRoundStyleE2ESJ_EENS1_15EpilogueDefaultEEEEEvvEEEEvNT_6ParamsE)
        /*02b0*/ 	.short	0x0210
        /*02b2*/ 	.short	0x0470


	//----- nvinfo : EIATTR_SW_WAR
	.align		4
.L_36:
        /*02b4*/ 	.byte	0x04, 0x36
        /*02b6*/ 	.short	(.L_38 - .L_37)
.L_37:
        /*02b8*/ 	.word	0x00000008
.L_38:


//--------------------- .nv.callgraph             --------------------------
	.section	.nv.callgraph,"",@"SHT_CUDA_CALLGRAPH"
	.align	4
	.sectionentsize	8
	.align		4
        /*0000*/ 	.word	0x00000000
	.align		4
        /*0004*/ 	.word	0xffffffff
	.align		4
        /*0008*/ 	.word	0x00000000
	.align		4
        /*000c*/ 	.word	0xfffffffe
	.align		4
        /*0010*/ 	.word	0x00000000
	.align		4
        /*0014*/ 	.word	0xfffffffd
	.align		4
        /*0018*/ 	.word	0x00000000
	.align		4
        /*001c*/ 	.word	0xfffffffc


//--------------------- .nv.constant4             --------------------------
	.section	.nv.constant4,"a",@progbits
	.align	8
	.align		8
.nv.constant4:
        /*0000*/ 	.dword	_ZN40_INTERNAL_d1615428_4_k_cu_a3988821_173994cuda3std3__45__cpo5beginE
	.align		8
        /*0008*/ 	.dword	_ZN40_INTERNAL_d1615428_4_k_cu_a3988821_173994cuda3std3__45__cpo3endE
	.align		8
        /*0010*/ 	.dword	_ZN40_INTERNAL_d1615428_4_k_cu_a3988821_173994cuda3std3__45__cpo6cbeginE
	.align		8
        /*0018*/ 	.dword	_ZN40_INTERNAL_d1615428_4_k_cu_a3988821_173994cuda3std3__45__cpo4cendE
	.align		8
        /*0020*/ 	.dword	_ZN40_INTERNAL_d1615428_4_k_cu_a3988821_173994cuda3std3__442_GLOBAL__N__d1615428_4_k_cu_a3988821_173996ignoreE
	.align		8
        /*0028*/ 	.dword	_ZN40_INTERNAL_d1615428_4_k_cu_a3988821_173994cuda3std3__419piecewise_constructE
	.align		8
        /*0030*/ 	.dword	_ZN40_INTERNAL_d1615428_4_k_cu_a3988821_173994cuda3std3__48in_placeE
	.align		8
        /*0038*/ 	.dword	_ZN40_INTERNAL_d1615428_4_k_cu_a3988821_173994cuda3std6ranges3__45__cpo4swapE
	.align		8
        /*0040*/ 	.dword	_ZN40_INTERNAL_d1615428_4_k_cu_a3988821_173994cuda3std6ranges3__45__cpo9iter_moveE
	.align		8
        /*0048*/ 	.dword	_ZN40_INTERNAL_d1615428_4_k_cu_a3988821_173994cute7productE
	.align		8
        /*0050*/ 	.dword	_ZN40_INTERNAL_d1615428_4_k_cu_a3988821_173994cute1_E


//--------------------- .text._ZN7cutlass13device_kernelINS_4gemm6kernel13GemmUniversalIN4cute5tupleIJiiiiEEENS1_10collective13CollectiveMmaINS1_37MainloopSm90TmaGmmaWarpSpecializedFP8ILi5ENS5_IJNS4_1CILi1EEESB_SB_EEENS1_35KernelTmaWarpSpecializedCooperativeEEENS5_IJNSA_ILi256EEENSA_ILi64EEENSA_ILi128EEEEEENS_12float_e4m3_tENS5_IJlSB_lEEESJ_SK_NS4_8TiledMMAINS4_8MMA_AtomIJNS4_4SM904GMMA30MMA_64x64x32_F32E4M3E4M3_SS_TNILNSO_7ScaleInE1ELSQ_1EEEEEENS4_6LayoutINS5_IJNSA_ILi2EEESB_SB_EEENS5_IJSB_NSA_ILi0EEESW_EEEEENS5_IJNS4_10UnderscoreESZ_SZ_EEEEENS4_13SM90_TMA_LOADENS4_14ComposedLayoutINS4_7SwizzleILi3ELi4ELi3EEENS4_18smem_ptr_flag_bitsILi8EEENST_INS5_IJNSA_ILi8EEESH_EEENS5_IJSH_SB_EEEEEEEvNS4_8identityES12_S1C_vS1D_EENS_8epilogue10collective6detail29Sm90TmaWarpSpecializedAdapterINS1G_15DefaultEpilogueISJ_SK_SK_NS1F_6thread17LinearCombinationISJ_Li1EffLNS1K_9ScaleType4KindE0ELNS_15FloatRoundStyleE2ESJ_EENS1_15EpilogueDefaultEEEEEvvEEEEvNT_6ParamsE --------------------------
	.section	.text._ZN7cutlass13device_kernelINS_4gemm6kernel13GemmUniversalIN4cute5tupleIJiiiiEEENS1_10collective13CollectiveMmaINS1_37MainloopSm90TmaGmmaWarpSpecializedFP8ILi5ENS5_IJNS4_1CILi1EEESB_SB_EEENS1_35KernelTmaWarpSpecializedCooperativeEEENS5_IJNSA_ILi256EEENSA_ILi64EEENSA_ILi128EEEEEENS_12float_e4m3_tENS5_IJlSB_lEEESJ_SK_NS4_8TiledMMAINS4_8MMA_AtomIJNS4_4SM904GMMA30MMA_64x64x32_F32E4M3E4M3_SS_TNILNSO_7ScaleInE1ELSQ_1EEEEEENS4_6LayoutINS5_IJNSA_ILi2EEESB_SB_EEENS5_IJSB_NSA_ILi0EEESW_EEEEENS5_IJNS4_10UnderscoreESZ_SZ_EEEEENS4_13SM90_TMA_LOADENS4_14ComposedLayoutINS4_7SwizzleILi3ELi4ELi3EEENS4_18smem_ptr_flag_bitsILi8EEENST_INS5_IJNSA_ILi8EEESH_EEENS5_IJSH_SB_EEEEEEEvNS4_8identityES12_S1C_vS1D_EENS_8epilogue10collective6detail29Sm90TmaWarpSpecializedAdapterINS1G_15DefaultEpilogueISJ_SK_SK_NS1F_6thread17LinearCombinationISJ_Li1EffLNS1K_9ScaleType4KindE0ELNS_15FloatRoundStyleE2ESJ_EENS1_15EpilogueDefaultEEEEEvvEEEEvNT_6ParamsE,"ax",@progbits
	.align	128
.text._ZN7cutlass13device_kernelINS_4gemm6kernel13GemmUniversalIN4cute5tupleIJiiiiEEENS1_10collective13CollectiveMmaINS1_37MainloopSm90TmaGmmaWarpSpecializedFP8ILi5ENS5_IJNS4_1CILi1EEESB_SB_EEENS1_35KernelTmaWarpSpecializedCooperativeEEENS5_IJNSA_ILi256EEENSA_ILi64EEENSA_ILi128EEEEEENS_12float_e4m3_tENS5_IJlSB_lEEESJ_SK_NS4_8TiledMMAINS4_8MMA_AtomIJNS4_4SM904GMMA30MMA_64x64x32_F32E4M3E4M3_SS_TNILNSO_7ScaleInE1ELSQ_1EEEEEENS4_6LayoutINS5_IJNSA_ILi2EEESB_SB_EEENS5_IJSB_NSA_ILi0EEESW_EEEEENS5_IJNS4_10UnderscoreESZ_SZ_EEEEENS4_13SM90_TMA_LOADENS4_14ComposedLayoutINS4_7SwizzleILi3ELi4ELi3EEENS4_18smem_ptr_flag_bitsILi8EEENST_INS5_IJNSA_ILi8EEESH_EEENS5_IJSH_SB_EEEEEEEvNS4_8identityES12_S1C_vS1D_EENS_8epilogue10collective6detail29Sm90TmaWarpSpecializedAdapterINS1G_15DefaultEpilogueISJ_SK_SK_NS1F_6thread17LinearCombinationISJ_Li1EffLNS1K_9ScaleType4KindE0ELNS_15FloatRoundStyleE2ESJ_EENS1_15EpilogueDefaultEEEEEvvEEEEvNT_6ParamsE:
        .type           _ZN7cutlass13device_kernelINS_4gemm6kernel13GemmUniversalIN4cute5tupleIJiiiiEEENS1_10collective13CollectiveMmaINS1_37MainloopSm90TmaGmmaWarpSpecializedFP8ILi5ENS5_IJNS4_1CILi1EEESB_SB_EEENS1_35KernelTmaWarpSpecializedCooperativeEEENS5_IJNSA_ILi256EEENSA_ILi64EEENSA_ILi128EEEEEENS_12float_e4m3_tENS5_IJlSB_lEEESJ_SK_NS4_8TiledMMAINS4_8MMA_AtomIJNS4_4SM904GMMA30MMA_64x64x32_F32E4M3E4M3_SS_TNILNSO_7ScaleInE1ELSQ_1EEEEEENS4_6LayoutINS5_IJNSA_ILi2EEESB_SB_EEENS5_IJSB_NSA_ILi0EEESW_EEEEENS5_IJNS4_10UnderscoreESZ_SZ_EEEEENS4_13SM90_TMA_LOADENS4_14ComposedLayoutINS4_7SwizzleILi3ELi4ELi3EEENS4_18smem_ptr_flag_bitsILi8EEENST_INS5_IJNSA_ILi8EEESH_EEENS5_IJSH_SB_EEEEEEEvNS4_8identityES12_S1C_vS1D_EENS_8epilogue10collective6detail29Sm90TmaWarpSpecializedAdapterINS1G_15DefaultEpilogueISJ_SK_SK_NS1F_6thread17LinearCombinationISJ_Li1EffLNS1K_9ScaleType4KindE0ELNS_15FloatRoundStyleE2ESJ_EENS1_15EpilogueDefaultEEEEEvvEEEEvNT_6ParamsE,@function
        .size           _ZN7cutlass13device_kernelINS_4gemm6kernel13GemmUniversalIN4cute5tupleIJiiiiEEENS1_10collective13CollectiveMmaINS1_37MainloopSm90TmaGmmaWarpSpecializedFP8ILi5ENS5_IJNS4_1CILi1EEESB_SB_EEENS1_35KernelTmaWarpSpecializedCooperativeEEENS5_IJNSA_ILi256EEENSA_ILi64EEENSA_ILi128EEEEEENS_12float_e4m3_tENS5_IJlSB_lEEESJ_SK_NS4_8TiledMMAINS4_8MMA_AtomIJNS4_4SM904GMMA30MMA_64x64x32_F32E4M3E4M3_SS_TNILNSO_7ScaleInE1ELSQ_1EEEEEENS4_6LayoutINS5_IJNSA_ILi2EEESB_SB_EEENS5_IJSB_NSA_ILi0EEESW_EEEEENS5_IJNS4_10UnderscoreESZ_SZ_EEEEENS4_13SM90_TMA_LOADENS4_14ComposedLayoutINS4_7SwizzleILi3ELi4ELi3EEENS4_18smem_ptr_flag_bitsILi8EEENST_INS5_IJNSA_ILi8EEESH_EEENS5_IJSH_SB_EEEEEEEvNS4_8identityES12_S1C_vS1D_EENS_8epilogue10collective6detail29Sm90TmaWarpSpecializedAdapterINS1G_15DefaultEpilogueISJ_SK_SK_NS1F_6thread17LinearCombinationISJ_Li1EffLNS1K_9ScaleType4KindE0ELNS_15FloatRoundStyleE2ESJ_EENS1_15EpilogueDefaultEEEEEvvEEEEvNT_6ParamsE,(.L_x_203 - _ZN7cutlass13device_kernelINS_4gemm6kernel13GemmUniversalIN4cute5tupleIJiiiiEEENS1_10collective13CollectiveMmaINS1_37MainloopSm90TmaGmmaWarpSpecializedFP8ILi5ENS5_IJNS4_1CILi1EEESB_SB_EEENS1_35KernelTmaWarpSpecializedCooperativeEEENS5_IJNSA_ILi256EEENSA_ILi64EEENSA_ILi128EEEEEENS_12float_e4m3_tENS5_IJlSB_lEEESJ_SK_NS4_8TiledMMAINS4_8MMA_AtomIJNS4_4SM904GMMA30MMA_64x64x32_F32E4M3E4M3_SS_TNILNSO_7ScaleInE1ELSQ_1EEEEEENS4_6LayoutINS5_IJNSA_ILi2EEESB_SB_EEENS5_IJSB_NSA_ILi0EEESW_EEEEENS5_IJNS4_10UnderscoreESZ_SZ_EEEEENS4_13SM90_TMA_LOADENS4_14ComposedLayoutINS4_7SwizzleILi3ELi4ELi3EEENS4_18smem_ptr_flag_bitsILi8EEENST_INS5_IJNSA_ILi8EEESH_EEENS5_IJSH_SB_EEEEEEEvNS4_8identityES12_S1C_vS1D_EENS_8epilogue10collective6detail29Sm90TmaWarpSpecializedAdapterINS1G_15DefaultEpilogueISJ_SK_SK_NS1F_6thread17LinearCombinationISJ_Li1EffLNS1K_9ScaleType4KindE0ELNS_15FloatRoundStyleE2ESJ_EENS1_15EpilogueDefaultEEEEEvvEEEEvNT_6ParamsE)
        .other          _ZN7cutlass13device_kernelINS_4gemm6kernel13GemmUniversalIN4cute5tupleIJiiiiEEENS1_10collective13CollectiveMmaINS1_37MainloopSm90TmaGmmaWarpSpecializedFP8ILi5ENS5_IJNS4_1CILi1EEESB_SB_EEENS1_35KernelTmaWarpSpecializedCooperativeEEENS5_IJNSA_ILi256EEENSA_ILi64EEENSA_ILi128EEEEEENS_12float_e4m3_tENS5_IJlSB_lEEESJ_SK_NS4_8TiledMMAINS4_8MMA_AtomIJNS4_4SM904GMMA30MMA_64x64x32_F32E4M3E4M3_SS_TNILNSO_7ScaleInE1ELSQ_1EEEEEENS4_6LayoutINS5_IJNSA_ILi2EEESB_SB_EEENS5_IJSB_NSA_ILi0EEESW_EEEEENS5_IJNS4_10UnderscoreESZ_SZ_EEEEENS4_13SM90_TMA_LOADENS4_14ComposedLayoutINS4_7SwizzleILi3ELi4ELi3EEENS4_18smem_ptr_flag_bitsILi8EEENST_INS5_IJNSA_ILi8EEESH_EEENS5_IJSH_SB_EEEEEEEvNS4_8identityES12_S1C_vS1D_EENS_8epilogue10collective6detail29Sm90TmaWarpSpecializedAdapterINS1G_15DefaultEpilogueISJ_SK_SK_NS1F_6thread17LinearCombinationISJ_Li1EffLNS1K_9ScaleType4KindE0ELNS_15FloatRoundStyleE2ESJ_EENS1_15EpilogueDefaultEEEEEvvEEEEvNT_6ParamsE,@"STO_CUDA_ENTRY STV_DEFAULT"
_ZN7cutlass13device_kernelINS_4gemm6kernel13GemmUniversalIN4cute5tupleIJiiiiEEENS1_10collective13CollectiveMmaINS1_37MainloopSm90TmaGmmaWarpSpecializedFP8ILi5ENS5_IJNS4_1CILi1EEESB_SB_EEENS1_35KernelTmaWarpSpecializedCooperativeEEENS5_IJNSA_ILi256EEENSA_ILi64EEENSA_ILi128EEEEEENS_12float_e4m3_tENS5_IJlSB_lEEESJ_SK_NS4_8TiledMMAINS4_8MMA_AtomIJNS4_4SM904GMMA30MMA_64x64x32_F32E4M3E4M3_SS_TNILNSO_7ScaleInE1ELSQ_1EEEEEENS4_6LayoutINS5_IJNSA_ILi2EEESB_SB_EEENS5_IJSB_NSA_ILi0EEESW_EEEEENS5_IJNS4_10UnderscoreESZ_SZ_EEEEENS4_13SM90_TMA_LOADENS4_14ComposedLayoutINS4_7SwizzleILi3ELi4ELi3EEENS4_18smem_ptr_flag_bitsILi8EEENST_INS5_IJNSA_ILi8EEESH_EEENS5_IJSH_SB_EEEEEEEvNS4_8identityES12_S1C_vS1D_EENS_8epilogue10collective6detail29Sm90TmaWarpSpecializedAdapterINS1G_15DefaultEpilogueISJ_SK_SK_NS1F_6thread17LinearCombinationISJ_Li1EffLNS1K_9ScaleType4KindE0ELNS_15FloatRoundStyleE2ESJ_EENS1_15EpilogueDefaultEEEEEvvEEEEvNT_6ParamsE:
[----:B------:R-:W-:Y:S01]  /*0000*/  LDC R1, c[0x0][0x28] ;  /* 0x00000a00ff017b82 */ /* 0x000fe20000000800 */
[----:B------:R-:W0:Y:S01]  /*0010*/  S2R R0, SR_TID.X ;  /* 0x0000000000007919 */ /* 0x000e220000002100 */
[----:B------:R-:W-:Y:S01]  /*0020*/  ELECT P0, URZ, PT ;  /* 0x00000000003f782f */ /* 0x000fe20003800000 */
[----:B------:R-:W-:Y:S01]  /*0030*/  BSSY B0, `(.L_x_0) ;  /* 0x000000f000007945 */ /* 0x000fe20003800000 */
[--C-:B0-----:R-:W-:Y:S02]  /*0040*/  SHF.R.U32.HI R2, RZ, 0x5, R0.reuse ;  /* 0x00000005ff027819 */ /* 0x101fe40000011600 */
[----:B------:R-:W-:-:S03]  /*0050*/  SHF.R.U32.HI R3, RZ, 0x7, R0 ;  /* 0x00000007ff037819 */ /* 0x000fc60000011600 */
[----:B------:R-:W0:Y:S04]  /*0060*/  SHFL.IDX PT, R5, R2, RZ, 0x1f ;  /* 0x00001fff02057589 */ /* 0x000e2800000e0000 */
[----:B------:R1:W2:Y:S01]  /*0070*/  SHFL.IDX PT, R6, R3, RZ, 0x1f ;  /* 0x00001fff03067589 */ /* 0x0002a200000e0000 */
[----:B0-----:R-:W-:-:S13]  /*0080*/  ISETP.NE.OR P0, PT, R5, RZ, !P0 ;  /* 0x000000ff0500720c */ /* 0x001fda0004705670 */
[----:B-12---:R-:W-:Y:S05]  /*0090*/  @P0 BRA `(.L_x_1) ;  /* 0x0000000000200947 */ /* 0x006fea0003800000 */
[----:B------:R-:W-:Y:S02]  /*00a0*/  ULDC.64 UR4, c[0x0][0x198] ;  /* 0x0000660000047ab9 */ /* 0x000fe40000000a00 */
[----:B------:R-:W-:Y:S02]  /*00b0*/  UIADD3 UR6, UP0, UR4, 0xf0, URZ ;  /* 0x000000f004067890 */ /* 0x000fe4000ff1e03f */
[----:B------:R-:W-:Y:S02]  /*00c0*/  UIADD3 UR4, UP1, UR4, 0x1f0, URZ ;  /* 0x000001f004047890 */ /* 0x000fe4000ff3e03f */
[----:B------:R-:W-:Y:S02]  /*00d0*/  UIADD3.X UR7, URZ, UR5, URZ, UP0, !UPT ;  /* 0x000000053f077290 */ /* 0x000fe400087fe43f */
[----:B------:R-:W-:-:S07]  /*00e0*/  UIADD3.X UR5, URZ, UR5, URZ, UP1, !UPT ;  /* 0x000000053f057290 */ /* 0x000fce0008ffe43f */
[----:B------:R0:W-:Y:S02]  /*00f0*/  UTMACCTL.PF [UR6] ;  /* 0x00000000060079b9 */ /* 0x0001e40008040000 */
[----:B------:R0:W-:Y:S02]  /*0100*/  UTMACCTL.PF [UR4] ;  /* 0x00000000040079b9 */ /* 0x0001e40008040000 */
[----:B0-----:R-:W-:Y:S01]  /*0110*/  NOP ;  /* 0x0000000000007918 */ /* 0x001fe20000000000 */
.L_x_1:
[----:B------:R-:W-:Y:S05]  /*0120*/  BSYNC B0 ;  /* 0x0000000000007941 */ /* 0x000fea0003800000 */
.L_x_0:
[----:B------:R-:W0:Y:S02]  /*0130*/  SHFL.IDX PT, R3, R2, RZ, 0x1f ;  /* 0x00001fff02037589 */ /* 0x000e2400000e0000 */
[----:B0-----:R-:W-:-:S13]  /*0140*/  ISETP.NE.AND P0, PT, R3, RZ, PT ;  /* 0x000000ff0300720c */ /* 0x001fda0003f05270 */
[----:B------:R-:W-:Y:S05]  /*0150*/  @P0 BRA `(.L_x_2) ;  /* 0x0000000000600947 */ /* 0x000fea0003800000 */
[----:B------:R-:W0:Y:S01]  /*0160*/  S2UR UR8, SR_CgaCtaId ;  /* 0x00000000000879c3 */ /* 0x000e220000008800 */
[----:B------:R-:W-:Y:S01]  /*0170*/  UMOV UR4, 0x400 ;  /* 0x0000040000047882 */ /* 0x000fe20000000000 */
[----:B------:R-:W-:Y:S01]  /*0180*/  UMOV UR5, 0x1 ;  /* 0x0000000100057882 */ /* 0x000fe20000000000 */
[----:B------:R-:W-:Y:S01]  /*0190*/  UMOV UR6, 0x100 ;  /* 0x0000010000067882 */ /* 0x000fe20000000000 */
[----:B------:R-:W-:Y:S01]  /*01a0*/  ELECT P0, URZ, PT ;  /* 0x00000000003f782f */ /* 0x000fe20003800000 */
[----:B------:R-:W-:-:S04]  /*01b0*/  UIADD3 UR6, -UR6, 0x100000, URZ ;  /* 0x0010000006067890 */ /* 0x000fc8000fffe13f */
[----:B------:R-:W-:Y:S02]  /*01c0*/  USHF.L.U32 UR7, UR6, 0xb, URZ ;  /* 0x0000000b06077899 */ /* 0x000fe4000800063f */
[----:B------:R-:W-:Y:S02]  /*01d0*/  USHF.L.U32 UR6, UR6, 0x1, URZ ;  /* 0x0000000106067899 */ /* 0x000fe4000800063f */
[----:B0-----:R-:W-:Y:S02]  /*01e0*/  ULEA UR8, UR8, UR4, 0x18 ;  /* 0x0000000408087291 */ /* 0x001fe4000f8ec03f */
[----:B------:R-:W-:-:S04]  /*01f0*/  UIADD3 UR4, -UR5, 0x100000, URZ ;  /* 0x0010000005047890 */ /* 0x000fc8000fffe13f */
[----:B------:R-:W-:Y:S02]  /*0200*/  USHF.L.U32 UR5, UR4, 0xb, URZ ;  /* 0x0000000b04057899 */ /* 0x000fe4000800063f */
[----:B------:R-:W-:Y:S01]  /*0210*/  USHF.L.U32 UR4, UR4, 0x1, URZ ;  /* 0x0000000104047899 */ /* 0x000fe2000800063f */
[----:B------:R-:W0:Y:S11]  /*0220*/  FENCE.VIEW.ASYNC.S ;  /* 0x00000000000073c6 */ /* 0x000e360000000000 */
[----:B0-----:R0:W1:Y:S01]  /*0230*/  SYNCS.EXCH.64 URZ, [UR8], UR4 ;  /* 0x00000004083f75b2 */ /* 0x0010620008000100 */
[----:B------:R0:W2:Y:S01]  /*0240*/  SYNCS.EXCH.64 URZ, [UR8+0x28], UR6 ;  /* 0x00002806083f75b2 */ /* 0x0000a20008000100 */
[----:B------:R0:W3:Y:S01]  /*0250*/  SYNCS.EXCH.64 URZ, [UR8+0x8], UR4 ;  /* 0x00000804083f75b2 */ /* 0x0000e20008000100 */
[----:B------:R0:W4:Y:S01]  /*0260*/  SYNCS.EXCH.64 URZ, [UR8+0x30], UR6 ;  /* 0x00003006083f75b2 */ /* 0x0001220008000100 */
[----:B------:R0:W0:Y:S01]  /*0270*/  SYNCS.EXCH.64 URZ, [UR8+0x10], UR4 ;  /* 0x00001004083f75b2 */ /* 0x0000220008000100 */
[----:B------:R0:W0:Y:S01]  /*0280*/  SYNCS.EXCH.64 URZ, [UR8+0x38], UR6 ;  /* 0x00003806083f75b2 */ /* 0x0000220008000100 */
[----:B------:R0:W0:Y:S01]  /*0290*/  SYNCS.EXCH.64 URZ, [UR8+0x18], UR4 ;  /* 0x00001804083f75b2 */ /* 0x0000220008000100 */
[----:B------:R0:W0:Y:S01]  /*02a0*/  SYNCS.EXCH.64 URZ, [UR8+0x40], UR6 ;  /* 0x00004006083f75b2 */ /* 0x0000220008000100 */
[----:B------:R0:W0:Y:S01]  /*02b0*/  SYNCS.EXCH.64 URZ, [UR8+0x20], UR4 ;  /* 0x00002004083f75b2 */ /* 0x0000220008000100 */
[----:B------:R0:W0:Y:S01]  /*02c0*/  SYNCS.EXCH.64 URZ, [UR8+0x48], UR6 ;  /* 0x00004806083f75b2 */ /* 0x0000220008000100 */
[----:B------:R-:W-:Y:S01]  /*02d0*/  NOP ;  /* 0x0000000000007918 */ /* 0x000fe20000000000 */
.L_x_2:
[----:B------:R-:W5:Y:S01]  /*02e0*/  SHFL.IDX PT, R2, R2, RZ, 0x1f ;  /* 0x00001fff02027589 */ /* 0x000f6200000e0000 */
[----:B------:R-:W1:Y:S01]  /*02f0*/  LDC R3, c[0x0][0x65c] ;  /* 0x00019700ff037b82 */ /* 0x000e620000000800 */
[----:B------:R-:W-:Y:S02]  /*0300*/  ELECT P0, URZ, PT ;  /* 0x00000000003f782f */ /* 0x000fe40003800000 */
[----:B------:R-:W-:Y:S01]  /*0310*/  SHF.R.S32.HI R4, RZ, 0x1f, R5 ;  /* 0x0000001fff047819 */ /* 0x000fe20000011405 */
[----:B------:R-:W2:Y:S01]  /*0320*/  S2R R10, SR_CTAID.Y ;  /* 0x00000000000a7919 */ /* 0x000ea20000002600 */
[----:B0-----:R-:W-:Y:S01]  /*0330*/  UMOV UR4, 0x20 ;  /* 0x0000002000047882 */ /* 0x001fe20000000000 */
[C---:B------:R-:W-:Y:S01]  /*0340*/  ISETP.NE.AND P2, PT, R6.reuse, RZ, PT ;  /* 0x000000ff0600720c */ /* 0x040fe20003f45270 */
[----:B------:R-:W-:Y:S01]  /*0350*/  VIADD R11, R6, 0xffffffff ;  /* 0xffffffff060b7836 */ /* 0x000fe20000000000 */
[----:B------:R-:W0:Y:S01]  /*0360*/  S2R R8, SR_CTAID.X ;  /* 0x0000000000087919 */ /* 0x000e220000002500 */
[----:B------:R-:W-:Y:S01]  /*0370*/  LEA.HI R4, R4, R5, RZ, 0x2 ;  /* 0x0000000504047211 */ /* 0x000fe200078f10ff */
[----:B------:R-:W-:Y:S01]  /*0380*/  NOP ;  /* 0x0000000000007918 */ /* 0x000fe20000000000 */
[----:B------:R-:W-:Y:S01]  /*0390*/  NOP ;  /* 0x0000000000007918 */ /* 0x000fe20000000000 */
[----:B------:R-:W-:-:S02]  /*03a0*/  ISETP.GE.U32.AND P1, PT, R11, 0x2, PT ;  /* 0x000000020b00780c */ /* 0x000fc40003f26070 */
[----:B------:R-:W-:-:S05]  /*03b0*/  LOP3.LUT R4, R4, 0xfffffffc, RZ, 0xc0, !PT ;  /* 0xfffffffc04047812 */ /* 0x000fca00078ec0ff */
[----:B------:R-:W-:Y:S01]  /*03c0*/  IMAD.IADD R5, R5, 0x1, -R4 ;  /* 0x0000000105057824 */ /* 0x000fe200078e0a04 */
[----:B-----5:R-:W-:Y:S02]  /*03d0*/  ISETP.NE.OR P0, PT, R2, RZ, !P0 ;  /* 0x000000ff0200720c */ /* 0x020fe40004705670 */
[----:B-1----:R-:W-:-:S11]  /*03e0*/  ISETP.NE.AND P3, PT, R3, 0x1, PT ;  /* 0x000000010300780c */ /* 0x002fd60003f65270 */
[----:B------:R-:W-:Y:S01]  /*03f0*/  VOTEU.ALL UP0, P0 ;  /* 0x00000000003f7886 */ /* 0x000fe20000000000 */
[----:B------:R-:W-:Y:S01]  /*0400*/  VOTEU.ALL UP1, P0 ;  /* 0x00000000003f7886 */ /* 0x000fe20000020000 */
[----:B------:R-:W0:Y:S01]  /*0410*/  @P3 LDC R9, c[0x0][0x10] ;  /* 0x00000400ff093b82 */ /* 0x000e220000000800 */
[----:B--2---:R-:W-:Y:S02]  /*0420*/  @P3 IMAD.MOV.U32 R2, RZ, RZ, R10 ;  /* 0x000000ffff023224 */ /* 0x004fe400078e000a */
[----:B------:R-:W-:Y:S01]  /*0430*/  @!UP0 UMOV UR6, 0x400 ;  /* 0x0000040000068882 */ /* 0x000fe20000000000 */
[----:B------:R-:W-:-:S04]  /*0440*/  @!UP0 UIADD3 UR4, -UR4, 0x100000, URZ ;  /* 0x0010000004048890 */ /* 0x000fc8000fffe13f */
[----:B------:R-:W-:Y:S02]  /*0450*/  @!UP0 USHF.L.U32 UR5, UR4, 0xb, URZ ;  /* 0x0000000b04058899 */ /* 0x000fe4000800063f */
[----:B------:R-:W-:Y:S01]  /*0460*/  @!UP0 USHF.L.U32 UR4, UR4, 0x1, URZ ;  /* 0x0000000104048899 */ /* 0x000fe2000800063f */
[----:B------:R-:W-:Y:S02]  /*0470*/  @P3 IMAD.MOV.U32 R3, RZ, RZ, RZ ;  /* 0x000000ffff033224 */ /* 0x000fe400078e00ff */
[----:B------:R-:W-:Y:S01]  /*0480*/  @P3 IMAD.MOV.U32 R13, RZ, RZ, RZ ;  /* 0x000000ffff0d3224 */ /* 0x000fe200078e00ff */
[----:B------:R-:W1:Y:S08]  /*0490*/  @!UP0 S2UR UR7, SR_CgaCtaId ;  /* 0x00000000000789c3 */ /* 0x000e700000008800 */
[----:B------:R-:W2:Y:S01]  /*04a0*/  @!P3 LDC R7, c[0x0][0xc] ;  /* 0x00000300ff07bb82 */ /* 0x000ea20000000800 */
[----:B0-----:R-:W-:-:S04]  /*04b0*/  @P3 IMAD.WIDE.U32 R2, R8, R9, R2 ;  /* 0x0000000908023225 */ /* 0x001fc800078e0002 */
[----:B------:R-:W-:Y:S02]  /*04c0*/  IMAD.MOV.U32 R9, RZ, RZ, RZ ;  /* 0x000000ffff097224 */ /* 0x000fe400078e00ff */
[----:B------:R-:W-:Y:S01]  /*04d0*/  @P3 IMAD.IADD R3, R3, 0x1, R13 ;  /* 0x0000000103033824 */ /* 0x000fe200078e020d */
[----:B-1----:R-:W-:Y:S01]  /*04e0*/  @!UP0 ULEA UR6, UR7, UR6, 0x18 ;  /* 0x0000000607068291 */ /* 0x002fe2000f8ec03f */
[----:B------:R-:W-:Y:S01]  /*04f0*/  VOTEU.ALL UP0, P0 ;  /* 0x00000000003f7886 */ /* 0x000fe20000000000 */
[----:B------:R-:W-:-:S04]  /*0500*/  ISETP.NE.AND P0, PT, R5, 0x3, PT ;  /* 0x000000030500780c */ /* 0x000fc80003f05270 */
[----:B------:R-:W-:-:S04]  /*0510*/  ISETP.EQ.OR P0, PT, R5, RZ, !P0 ;  /* 0x000000ff0500720c */ /* 0x000fc80004702670 */
[----:B------:R-:W-:Y:S01]  /*0520*/  ISETP.EQ.AND P0, PT, R6, RZ, P0 ;  /* 0x000000ff0600720c */ /* 0x000fe20000702270 */
[----:B------:R-:W0:Y:S02]  /*0530*/  FENCE.VIEW.ASYNC.S ;  /* 0x00000000000073c6 */ /* 0x000e240000000000 */
[----:B0-----:R0:W3:Y:S01]  /*0540*/  @!UP0 SYNCS.EXCH.64 URZ, [UR6+0x60], UR4 ;  /* 0x00006004063f85b2 */ /* 0x0010e20008000100 */
[----:B--2---:R-:W-:Y:S01]  /*0550*/  @!P3 IMAD.WIDE.U32 R6, R7, R10, R8 ;  /* 0x0000000a0706b225 */ /* 0x004fe200078e0008 */
[----:B------:R-:W-:-:S03]  /*0560*/  SEL R4, RZ, 0x1, !P0 ;  /* 0x00000001ff047807 */ /* 0x000fc60004000000 */
[----:B------:R-:W-:Y:S02]  /*0570*/  @!P3 IMAD.MOV.U32 R2, RZ, RZ, R6 ;  /* 0x000000ffff02b224 */ /* 0x000fe400078e0006 */
[----:B------:R-:W-:Y:S01]  /*0580*/  @!P3 IMAD.MOV.U32 R3, RZ, RZ, R7 ;  /* 0x000000ffff03b224 */ /* 0x000fe200078e0007 */
[----:B------:R-:W-:Y:S01]  /*0590*/  SEL R4, R4, 0x2, P1 ;  /* 0x0000000204047807 */ /* 0x000fe20000800000 */
[----:B------:R0:W3:Y:S01]  /*05a0*/  @!UP1 SYNCS.EXCH.64 URZ, [UR6+0x68], UR4 ;  /* 0x00006804063f95b2 */ /* 0x0000e20008000100 */
[----:B------:R-:W-:Y:S01]  /*05b0*/  NOP ;  /* 0x0000000000007918 */ /* 0x000fe20000000000 */
[----:B---34-:R-:W-:Y:S06]  /*05c0*/  BAR.SYNC.DEFER_BLOCKING 0x0 ;  /* 0x0000000000007b1d */ /* 0x018fec0000010000 */
[----:B------:R-:W-:Y:S05]  /*05d0*/  @!P2 BRA `(.L_x_3) ;  /* 0x00000078009ca947 */ /* 0x000fea0003800000 */
[----:B------:R-:W-:-:S13]  /*05e0*/  ISETP.GT.U32.AND P0, PT, R11, 0x1, PT ;  /* 0x000000010b00780c */ /* 0x000fda0003f04070 */
[----:B0-----:R-:W-:Y:S05]  /*05f0*/  @P0 EXIT ;  /* 0x000000000000094d */ /* 0x001fea0003800000 */
[----:B------:R-:W-:Y:S01]  /*0600*/  ULDC.64 UR4, c[0x0][0x650] ;  /* 0x0001940000047ab9 */ /* 0x000fe20000000a00 */
[----:B------:R-:W-:Y:S01]  /*0610*/  PRMT R12, RZ, 0x7610, R12 ;  /* 0x00007610ff0c7816 */ /* 0x000fe2000000000c */
[----:B------:R-:W-:Y:S01]  /*0620*/  IMAD.MOV.U32 R6, RZ, RZ, -0x1 ;  /* 0xffffffffff067424 */ /* 0x000fe200078e00ff */
[----:B------:R-:W-:Y:S01]  /*0630*/  ISETP.GE.U32.AND P0, PT, R2, UR4, PT ;  /* 0x0000000402007c0c */ /* 0x000fe2000bf06070 */
[----:B------:R-:W-:Y:S02]  /*0640*/  IMAD.MOV.U32 R7, RZ, RZ, -0x1 ;  /* 0xffffffffff077424 */ /* 0x000fe400078e00ff */
[----:B------:R-:W-:Y:S01]  /*0650*/  IMAD.MOV.U32 R5, RZ, RZ, -0x1 ;  /* 0xffffffffff057424 */ /* 0x000fe200078e00ff */
[----:B------:R-:W-:-:S13]  /*0660*/  ISETP.GE.U32.AND.EX P0, PT, R3, UR5, PT, P0 ;  /* 0x0000000503007c0c */ /* 0x000fda000bf06100 */
[----:B------:R-:W-:Y:S05]  /*0670*/  @P0 BRA `(.L_x_4) ;  /* 0x00000004005c0947 */ /* 0x000fea0003800000 */
[----:B------:R-:W0:Y:S01]  /*0680*/  LDC.64 R16, c[0x0][0x628] ;  /* 0x00018a00ff107b82 */ /* 0x000e220000000a00 */
[----:B------:R-:W-:Y:S02]  /*0690*/  IMAD.MOV.U32 R6, RZ, RZ, R2 ;  /* 0x000000ffff067224 */ /* 0x000fe400078e0002 */
[----:B------:R-:W-:-:S05]  /*06a0*/  IMAD.MOV.U32 R7, RZ, RZ, R3 ;  /* 0x000000ffff077224 */ /* 0x000fca00078e0003 */
[----:B------:R-:W1:Y:S08]  /*06b0*/  LDC R18, c[0x0][0x630] ;  /* 0x00018c00ff127b82 */ /* 0x000e700000000800 */
[----:B------:R-:W2:Y:S01]  /*06c0*/  LDC.64 R20, c[0x0][0x620] ;  /* 0x00018800ff147b82 */ /* 0x000ea20000000a00 */
[----:B0-----:R-:W-:-:S04]  /*06d0*/  ISETP.NE.U32.AND P0, PT, R16, RZ, PT ;  /* 0x000000ff1000720c */ /* 0x001fc80003f05070 */
[----:B------:R-:W-:-:S13]  /*06e0*/  ISETP.NE.AND.EX P0, PT, R17, RZ, PT, P0 ;  /* 0x000000ff1100720c */ /* 0x000fda0003f05300 */
[----:B-12---:R-:W-:Y:S05]  /*06f0*/  @!P0 BRA `(.L_x_5) ;  /* 0x0000000000288947 */ /* 0x006fea0003800000 */
[----:B------:R-:W0:Y:S02]  /*0700*/  LDC R5, c[0x0][0x634] ;  /* 0x00018d00ff057b82 */ /* 0x000e240000000800 */
[----:B0-----:R-:W-:-:S05]  /*0710*/  IADD3 R5, P0, R2, R5, RZ ;  /* 0x0000000502057210 */ /* 0x001fca0007f1e0ff */
[----:B------:R-:W-:-:S04]  /*0720*/  IMAD.X R11, RZ, RZ, R3, P0 ;  /* 0x000000ffff0b7224 */ /* 0x000fc800000e0603 */
[----:B------:R-:W-:-:S04]  /*0730*/  IMAD.WIDE.U32 R6, R11, R16, RZ ;  /* 0x000000100b067225 */ /* 0x000fc800078e00ff */
[----:B------:R-:W-:-:S04]  /*0740*/  IMAD.WIDE.U32 R12, P0, R5, R17, R6 ;  /* 0x00000011050c7225 */ /* 0x000fc80007800006 */
[----:B------:R-:W-:-:S04]  /*0750*/  IMAD.WIDE.U32 R6, R5, R16, RZ ;  /* 0x0000001005067225 */ /* 0x000fc800078e00ff */
[----:B------:R-:W-:Y:S01]  /*0760*/  IMAD.X R15, RZ, RZ, RZ, P0 ;  /* 0x000000ffff0f7224 */ /* 0x000fe200000e06ff */
[----:B------:R-:W-:Y:S01]  /*0770*/  IADD3 RZ, P0, R7, R12, RZ ;  /* 0x0000000c07ff7210 */ /* 0x000fe20007f1e0ff */
[----:B------:R-:W-:-:S04]  /*0780*/  IMAD.MOV.U32 R14, RZ, RZ, R13 ;  /* 0x000000ffff0e7224 */ /* 0x000fc800078e000d */
[----:B------:R-:W-:-:S08]  /*0790*/  IMAD.WIDE.U32.X R6, R11, R17, R14, P0 ;  /* 0x000000110b067225 */ /* 0x000fd000000e040e */
.L_x_5:
[--C-:B------:R-:W-:Y:S01]  /*07a0*/  SHF.R.U64 R26, R6, R18, R7.reuse ;  /* 0x00000012061a7219 */ /* 0x100fe20000001207 */
[----:B------:R-:W0:Y:S01]  /*07b0*/  LDC.64 R22, c[0x0][0x640] ;  /* 0x00019000ff167b82 */ /* 0x000e220000000a00 */
[----:B------:R-:W-:Y:S01]  /*07c0*/  I2FP.F32.U32 R5, R8 ;  /* 0x0000000800057245 */ /* 0x000fe20000201000 */
[----:B------:R-:W-:Y:S01]  /*07d0*/  ULDC UR4, c[0x0][0x150] ;  /* 0x0000540000047ab9 */ /* 0x000fe20000000800 */
[----:B------:R-:W-:Y:S02]  /*07e0*/  SHF.R.U32.HI R6, RZ, R18, R7 ;  /* 0x00000012ff067219 */ /* 0x000fe40000011607 */
[----:B------:R-:W-:Y:S01]  /*07f0*/  IADD3 R11, P0, RZ, -R26, RZ ;  /* 0x8000001aff0b7210 */ /* 0x000fe20007f1e0ff */
[----:B------:R-:W-:Y:S01]  /*0800*/  FMUL R5, R5, UR4 ;  /* 0x0000000405057c20 */ /* 0x000fe20008400000 */
[----:B------:R-:W-:Y:S01]  /*0810*/  ULDC UR4, c[0x0][0x154] ;  /* 0x0000550000047ab9 */ /* 0x000fe20000000800 */
[----:B------:R-:W1:Y:S02]  /*0820*/  LDC R14, c[0x0][0x618] ;  /* 0x00018600ff0e7b82 */ /* 0x000e640000000800 */
[----:B------:R-:W-:-:S02]  /*0830*/  IMAD.X R13, RZ, RZ, ~R6, P0 ;  /* 0x000000ffff0d7224 */ /* 0x000fc400000e0e06 */
[----:B------:R-:W2:Y:S01]  /*0840*/  F2I.U32.TRUNC.NTZ R5, R5 ;  /* 0x0000000500057305 */ /* 0x000ea2000020f000 */
[----:B------:R-:W-:-:S03]  /*0850*/  IMAD.WIDE.U32 R6, R11, R20, R2 ;  /* 0x000000140b067225 */ /* 0x000fc600078e0002 */
[----:B------:R-:W3:Y:S01]  /*0860*/  LDC R9, c[0x0][0x144] ;  /* 0x00005100ff097b82 */ /* 0x000ee20000000800 */
[----:B------:R-:W-:-:S04]  /*0870*/  IMAD R12, R13, R20, RZ ;  /* 0x000000140d0c7224 */ /* 0x000fc800078e02ff */
[----:B------:R-:W-:Y:S02]  /*0880*/  IMAD R11, R11, R21, R12 ;  /* 0x000000150b0b7224 */ /* 0x000fe400078e020c */
[----:B------:R-:W-:Y:S01]  /*0890*/  IMAD.MOV.U32 R12, RZ, RZ, 0x1 ;  /* 0x00000001ff0c7424 */ /* 0x000fe200078e00ff */
[----:B------:R-:W4:Y:S01]  /*08a0*/  LDC R18, c[0x0][0x608] ;  /* 0x00018200ff127b82 */ /* 0x000f220000000800 */
[----:B------:R-:W-:Y:S01]  /*08b0*/  IMAD.IADD R11, R7, 0x1, R11 ;  /* 0x00000001070b7824 */ /* 0x000fe200078e020b */
[----:B0-----:R-:W-:Y:S01]  /*08c0*/  ISETP.NE.U32.AND P0, PT, R22, RZ, PT ;  /* 0x000000ff1600720c */ /* 0x001fe20003f05070 */
[----:B--2---:R-:W-:-:S03]  /*08d0*/  IMAD.MOV R7, RZ, RZ, -R5 ;  /* 0x000000ffff077224 */ /* 0x004fc600078e0a05 */
[----:B------:R-:W-:Y:S02]  /*08e0*/  ISETP.NE.AND.EX P0, PT, R23, RZ, PT, P0 ;  /* 0x000000ff1700720c */ /* 0x000fe40003f05300 */
[----:B------:R-:W0:Y:S01]  /*08f0*/  LDC R13, c[0x0][0x658] ;  /* 0x00019600ff0d7b82 */ /* 0x000e220000000800 */
[--C-:B-1----:R-:W-:Y:S02]  /*0900*/  SHF.R.U64 R16, R6, R14, R11.reuse ;  /* 0x0000000e06107219 */ /* 0x102fe4000000120b */
[----:B------:R-:W-:Y:S02]  /*0910*/  I2FP.F32.U32 R6, R10 ;  /* 0x0000000a00067245 */ /* 0x000fe40000201000 */
[----:B------:R-:W-:-:S03]  /*0920*/  SHF.R.U32.HI R11, RZ, R14, R11 ;  /* 0x0000000eff0b7219 */ /* 0x000fc6000001160b */
[----:B------:R-:W1:Y:S01]  /*0930*/  LDC R17, c[0x0][0x148] ;  /* 0x00005200ff117b82 */ /* 0x000e620000000800 */
[----:B---3--:R-:W-:Y:S02]  /*0940*/  IMAD R5, R9, R7, R8 ;  /* 0x0000000709057224 */ /* 0x008fe400078e0208 */
[----:B------:R-:W-:Y:S01]  /*0950*/  FMUL R7, R6, UR4 ;  /* 0x0000000406077c20 */ /* 0x000fe20008400000 */
[----:B------:R-:W-:-:S03]  /*0960*/  IMAD.MOV.U32 R6, RZ, RZ, -0x1 ;  /* 0xffffffffff067424 */ /* 0x000fc600078e00ff */
[----:B------:R2:W3:Y:S01]  /*0970*/  F2I.U32.TRUNC.NTZ R15, R7 ;  /* 0x00000007000f7305 */ /* 0x0004e2000020f000 */
[----:B------:R-:W1:Y:S01]  /*0980*/  LDC R21, c[0x0][0x600] ;  /* 0x00018000ff157b82 */ /* 0x000e620000000800 */
[-CC-:B----4-:R-:W-:Y:S02]  /*0990*/  SHF.R.U64 R27, R16, R18.reuse, R11.reuse ;  /* 0x00000012101b7219 */ /* 0x190fe4000000120b */
[----:B------:R-:W-:-:S05]  /*09a0*/  SHF.R.U32.HI R8, RZ, R18, R11 ;  /* 0x00000012ff087219 */ /* 0x000fca000001160b */
[----:B------:R-:W4:Y:S01]  /*09b0*/  LDC R20, c[0x0][0x648] ;  /* 0x00019200ff147b82 */ /* 0x000f220000000800 */
[-CC-:B0-----:R-:W-:Y:S02]  /*09c0*/  SHF.R.U64 R18, R27, R13.reuse, R8.reuse ;  /* 0x0000000d1b127219 */ /* 0x181fe40000001208 */
[-C--:B------:R-:W-:Y:S02]  /*09d0*/  SHF.L.U32 R6, R6, R13.reuse, RZ ;  /* 0x0000000d06067219 */ /* 0x080fe400000006ff */
[-C--:B------:R-:W-:Y:S02]  /*09e0*/  SHF.R.U32.HI R8, RZ, R13.reuse, R8 ;  /* 0x0000000dff087219 */ /* 0x080fe40000011608 */
[----:B------:R-:W-:Y:S01]  /*09f0*/  LOP3.LUT R14, RZ, R6, RZ, 0x33, !PT ;  /* 0x00000006ff0e7212 */ /* 0x000fe200078e33ff */
[----:B------:R-:W0:Y:S01]  /*0a00*/  LDC R25, c[0x0][0x638] ;  /* 0x00018e00ff197b82 */ /* 0x000e220000000800 */
[----:B------:R-:W-:Y:S01]  /*0a10*/  SHF.L.U32 R11, R12, R13, RZ ;  /* 0x0000000d0c0b7219 */ /* 0x000fe200000006ff */
[----:B------:R-:W-:-:S02]  /*0a20*/  IMAD.MOV.U32 R6, RZ, RZ, R18 ;  /* 0x000000ffff067224 */ /* 0x000fc400078e0012 */
[----:B--2---:R-:W-:-:S04]  /*0a30*/  IMAD.MOV.U32 R7, RZ, RZ, R8 ;  /* 0x000000ffff077224 */ /* 0x004fc800078e0008 */
[----:B------:R-:W2:Y:S01]  /*0a40*/  LDC R24, c[0x0][0x610] ;  /* 0x00018400ff187b82 */ /* 0x000ea20000000800 */
[----:B---3--:R-:W-:Y:S05]  /*0a50*/  @!P0 BRA `(.L_x_6) ;  /* 0x0000000000288947 */ /* 0x008fea0003800000 */
[----:B------:R-:W3:Y:S02]  /*0a60*/  LDC R13, c[0x0][0x64c] ;  /* 0x00019300ff0d7b82 */ /* 0x000ee40000000800 */
[----:B---3--:R-:W-:-:S05]  /*0a70*/  IADD3 R13, P0, R18, R13, RZ ;  /* 0x0000000d120d7210 */ /* 0x008fca0007f1e0ff */
        /* <DEDUP_REMOVED lines=8> */
.L_x_6:
[----:B----4-:R-:W-:Y:S01]  /*0b00*/  SHF.R.U64 R6, R6, R20, R7 ;  /* 0x0000001406067219 */ /* 0x010fe20000001207 */
[----:B-1----:R-:W-:Y:S01]  /*0b10*/  VIADD R7, R21, 0xffffffff ;  /* 0xffffffff15077836 */ /* 0x002fe20000000000 */
[----:B------:R-:W-:Y:S01]  /*0b20*/  LOP3.LUT R14, R27, R14, RZ, 0xc0, !PT ;  /* 0x0000000e1b0e7212 */ /* 0x000fe200078ec0ff */
[----:B------:R-:W-:Y:S02]  /*0b30*/  IMAD.MOV R15, RZ, RZ, -R15 ;  /* 0x000000ffff0f7224 */ /* 0x000fe400078e0a0f */
[----:B------:R-:W-:Y:S01]  /*0b40*/  IMAD.MOV R8, RZ, RZ, -R6 ;  /* 0x000000ffff087224 */ /* 0x000fe200078e0a06 */
[----:B------:R-:W-:Y:S01]  /*0b50*/  LOP3.LUT R7, R16, R7, RZ, 0xc0, !PT ;  /* 0x0000000710077212 */ /* 0x000fe200078ec0ff */
[----:B------:R-:W-:Y:S02]  /*0b60*/  IMAD R14, R11, R6, R14 ;  /* 0x000000060b0e7224 */ /* 0x000fe400078e020e */
[----:B------:R-:W-:Y:S02]  /*0b70*/  @P3 IMAD R5, R17, R15, R10 ;  /* 0x0000000f11053224 */ /* 0x000fe400078e020a */
[----:B0-----:R-:W-:-:S02]  /*0b80*/  IMAD R6, R8, R25, R18 ;  /* 0x0000001908067224 */ /* 0x001fc400078e0212 */
[----:B--2---:R-:W-:Y:S02]  /*0b90*/  IMAD R5, R14, R24, R5 ;  /* 0x000000180e057224 */ /* 0x004fe400078e0205 */
[----:B------:R-:W-:Y:S02]  /*0ba0*/  IMAD R6, R6, R21, R7 ;  /* 0x0000001506067224 */ /* 0x000fe400078e0207 */
[----:B------:R-:W-:-:S03]  /*0bb0*/  IMAD.MOV.U32 R12, RZ, RZ, 0x1 ;  /* 0x00000001ff0c7424 */ /* 0x000fc600078e00ff */
[----:B------:R-:W-:Y:S02]  /*0bc0*/  SEL R7, R6, R5, !P3 ;  /* 0x0000000506077207 */ /* 0x000fe40005800000 */
[----:B------:R-:W-:Y:S01]  /*0bd0*/  SEL R6, R5, R6, !P3 ;  /* 0x0000000605067207 */ /* 0x000fe20005800000 */
[----:B------:R-:W-:-:S07]  /*0be0*/  IMAD.MOV.U32 R5, RZ, RZ, R26 ;  /* 0x000000ffff057224 */ /* 0x000fce00078e001a */
.L_x_4:
[----:B------:R-:W-:-:S08]  /*0bf0*/  NOP ;  /* 0x0000000000007918 */ /* 0x000fd00000000000 */
[----:B------:R-:W0:Y:S02]  /*0c00*/  USETMAXREG.TRY_ALLOC.CTAPOOL UP0, 0xe8 ;  /* 0x000000e8000079c8 */ /* 0x000e240008000600 */
[----:B0-----:R-:W-:-:S13]  /*0c10*/  PLOP3.LUT P0, PT, PT, PT, UP0, 0x80, 0x0 ;  /* 0x000000000000781c */ /* 0x001fda0003f0f008 */
[----:B------:R-:W-:Y:S05]  /*0c20*/  @!P0 BRA `(.L_x_4) ;  /* 0xfffffffc00f08947 */ /* 0x000fea000383ffff */
[----:B------:R-:W-:Y:S01]  /*0c30*/  ULDC.64 UR4, c[0x0][0x598] ;  /* 0x0001660000047ab9 */ /* 0x000fe20000000a00 */
[----:B------:R-:W-:Y:S01]  /*0c40*/  ULDC.64 UR20, c[0x0][0x208] ;  /* 0x0000820000147ab9 */ /* 0x000fe20000000a00 */
[----:B------:R-:W-:-:S04]  /*0c50*/  ISETP.NE.U32.AND P0, PT, RZ, UR4, PT ;  /* 0x00000004ff007c0c */ /* 0x000fc8000bf05070 */
[----:B------:R-:W-:-:S13]  /*0c60*/  ISETP.NE.AND.EX P0, PT, RZ, UR5, PT, P0 ;  /* 0x00000005ff007c0c */ /* 0x000fda000bf05300 */
[----:B------:R-:W-:Y:S05]  /*0c70*/  @!P0 BRA `(.L_x_7) ;  /* 0x00000000001c8947 */ /* 0x000fea0003800000 */
[----:B------:R-:W0:Y:S02]  /*0c80*/  LDC.64 R8, c[0x0][0x598] ;  /* 0x00016600ff087b82 */ /* 0x000e240000000a00 */
[----:B0-----:R-:W2:Y:S02]  /*0c90*/  LDG.E.64 R8, desc[UR20][R8.64] ;  /* 0x0000001408087981 */ /* 0x001ea4000c1e1b00 */
[----:B--2---:R-:W-:-:S04]  /*0ca0*/  ISETP.NE.U32.AND P0, PT, R8, RZ, PT ;  /* 0x000000ff0800720c */ /* 0x004fc80003f05070 */
[----:B------:R-:W-:-:S13]  /*0cb0*/  ISETP.NE.AND.EX P0, PT, R9, RZ, PT, P0 ;  /* 0x000000ff0900720c */ /* 0x000fda0003f05300 */
[----:B------:R-:W-:Y:S05]  /*0cc0*/  @!P0 BRA `(.L_x_7) ;  /* 0x0000000000088947 */ /* 0x000fea0003800000 */
[----:B------:R0:W5:Y:S01]  /*0cd0*/  LD.E R8, desc[UR20][R8.64] ;  /* 0x0000001408087980 */ /* 0x000162000c101900 */
[----:B------:R-:W-:Y:S05]  /*0ce0*/  BRA `(.L_x_8) ;  /* 0x0000000000207947 */ /* 0x000fea0003800000 */
.L_x_7:
[----:B------:R-:W-:Y:S02]  /*0cf0*/  ULDC.64 UR4, c[0x0][0x588] ;  /* 0x0001620000047ab9 */ /* 0x000fe40000000a00 */
[----:B------:R-:W-:-:S04]  /*0d00*/  ISETP.NE.U32.AND P0, PT, RZ, UR4, PT ;  /* 0x00000004ff007c0c */ /* 0x000fc8000bf05070 */
[----:B------:R-:W-:-:S13]  /*0d10*/  ISETP.NE.AND.EX P0, PT, RZ, UR5, PT, P0 ;  /* 0x00000005ff007c0c */ /* 0x000fda000bf05300 */
[----:B------:R-:W-:Y:S05]  /*0d20*/  @!P0 BRA `(.L_x_9) ;  /* 0x00000000000c8947 */ /* 0x000fea0003800000 */
[----:B------:R-:W0:Y:S02]  /*0d30*/  LDC.64 R8, c[0x0][0x588] ;  /* 0x00016200ff087b82 */ /* 0x000e240000000a00 */
[----:B0-----:R1:W5:Y:S01]  /*0d40*/  LDG.E R8, desc[UR20][R8.64] ;  /* 0x0000001408087981 */ /* 0x001362000c1e1900 */
[----:B------:R-:W-:Y:S05]  /*0d50*/  BRA `(.L_x_8) ;  /* 0x0000000000047947 */ /* 0x000fea0003800000 */
.L_x_9:
[----:B------:R-:W2:Y:S02]  /*0d60*/  LDC R8, c[0x0][0x580] ;  /* 0x00016000ff087b82 */ /* 0x000ea40000000800 */
.L_x_8:
[----:B------:R-:W-:Y:S02]  /*0d70*/  ULDC.64 UR4, c[0x0][0x5a0] ;  /* 0x0001680000047ab9 */ /* 0x000fe40000000a00 */
[----:B------:R-:W-:-:S04]  /*0d80*/  ISETP.NE.U32.AND P0, PT, RZ, UR4, PT ;  /* 0x00000004ff007c0c */ /* 0x000fc8000bf05070 */
[----:B------:R-:W-:-:S13]  /*0d90*/  ISETP.NE.AND.EX P0, PT, RZ, UR5, PT, P0 ;  /* 0x00000005ff007c0c */ /* 0x000fda000bf05300 */
[----:B------:R-:W-:Y:S05]  /*0da0*/  @!P0 BRA `(.L_x_10) ;  /* 0x00000000001c8947 */ /* 0x000fea0003800000 */
[----:B------:R-:W3:Y:S02]  /*0db0*/  LDC.64 R10, c[0x0][0x5a0] ;  /* 0x00016800ff0a7b82 */ /* 0x000ee40000000a00 */
[----:B---3--:R-:W3:Y:S02]  /*0dc0*/  LDG.E.64 R10, desc[UR20][R10.64] ;  /* 0x000000140a0a7981 */ /* 0x008ee4000c1e1b00 */
[----:B---3--:R-:W-:-:S04]  /*0dd0*/  ISETP.NE.U32.AND P0, PT, R10, RZ, PT ;  /* 0x000000ff0a00720c */ /* 0x008fc80003f05070 */
[----:B------:R-:W-:-:S13]  /*0de0*/  ISETP.NE.AND.EX P0, PT, R11, RZ, PT, P0 ;  /* 0x000000ff0b00720c */ /* 0x000fda0003f05300 */
[----:B------:R-:W-:Y:S05]  /*0df0*/  @!P0 BRA `(.L_x_10) ;  /* 0x0000000000088947 */ /* 0x000fea0003800000 */
[----:B01----:R0:W5:Y:S01]  /*0e00*/  LD.E R9, desc[UR20][R10.64] ;  /* 0x000000140a097980 */ /* 0x003162000c101900 */
[----:B------:R-:W-:Y:S05]  /*0e10*/  BRA `(.L_x_11) ;  /* 0x0000000000207947 */ /* 0x000fea0003800000 */
.L_x_10:
[----:B------:R-:W-:Y:S02]  /*0e20*/  ULDC.64 UR4, c[0x0][0x590] ;  /* 0x0001640000047ab9 */ /* 0x000fe40000000a00 */
[----:B------:R-:W-:-:S04]  /*0e30*/  ISETP.NE.U32.AND P0, PT, RZ, UR4, PT ;  /* 0x00000004ff007c0c */ /* 0x000fc8000bf05070 */
[----:B------:R-:W-:-:S13]  /*0e40*/  ISETP.NE.AND.EX P0, PT, RZ, UR5, PT, P0 ;  /* 0x00000005ff007c0c */ /* 0x000fda000bf05300 */
[----:B------:R-:W-:Y:S05]  /*0e50*/  @!P0 BRA `(.L_x_12) ;  /* 0x00000000000c8947 */ /* 0x000fea0003800000 */
[----:B------:R-:W0:Y:S02]  /*0e60*/  LDC.64 R10, c[0x0][0x590] ;  /* 0x00016400ff0a7b82 */ /* 0x000e240000000a00 */
[----:B01----:R1:W5:Y:S01]  /*0e70*/  LDG.E R9, desc[UR20][R10.64] ;  /* 0x000000140a097981 */ /* 0x003362000c1e1900 */
[----:B------:R-:W-:Y:S05]  /*0e80*/  BRA `(.L_x_11) ;  /* 0x0000000000047947 */ /* 0x000fea0003800000 */
.L_x_12:
[----:B01----:R-:W3:Y:S02]  /*0e90*/  LDC R9, c[0x0][0x584] ;  /* 0x00016100ff097b82 */ /* 0x003ee40000000800 */
.L_x_11:
[----:B------:R-:W-:-:S13]  /*0ea0*/  LOP3.LUT P0, RZ, R12, 0xff, RZ, 0xc0, !PT ;  /* 0x000000ff0cff7812 */ /* 0x000fda000780c0ff */
[----:B------:R-:W-:Y:S05]  /*0eb0*/  @!P0 EXIT ;  /* 0x000000000000894d */ /* 0x000fea0003800000 */
[----:B------:R-:W-:Y:S01]  /*0ec0*/  ULDC UR4, c[0x0][0x28c] ;  /* 0x0000a30000047ab9 */ /* 0x000fe20000000800 */
[----:B------:R-:W-:Y:S01]  /*0ed0*/  LOP3.LUT R142, R4, 0x1, RZ, 0xfc, !PT ;  /* 0x00000001048e7812 */ /* 0x000fe200078efcff */
[----:B------:R-:W-:-:S04]  /*0ee0*/  UIADD3 UR4, UR4, 0x7f, URZ ;  /* 0x0000007f04047890 */ /* 0x000fc8000fffe03f */
[----:B------:R-:W-:-:S04]  /*0ef0*/  USHF.R.S32.HI UR5, URZ, 0x1f, UR4 ;  /* 0x0000001f3f057899 */ /* 0x000fc80008011404 */
[----:B------:R-:W-:-:S03]  /*0f00*/  ULEA.HI UR5, UR5, UR4, URZ, 0x7 ;  /* 0x0000000405057291 */ /* 0x000fc6000f8f383f */
[----:B------:R-:W-:Y:S01]  /*0f10*/  UMOV UR4, URZ ;  /* 0x0000003f00047c82 */ /* 0x000fe20008000000 */
[----:B------:R-:W-:-:S03]  /*0f20*/  USHF.R.S32.HI UR9, URZ, 0x7, UR5 ;  /* 0x000000073f097899 */ /* 0x000fc60008011405 */
[----:B------:R-:W-:-:S09]  /*0f30*/  UMOV UR5, URZ ;  /* 0x0000003f00057c82 */ /* 0x000fd20008000000 */
.L_x_165:
[----:B01----:R-:W-:Y:S01]  /*0f40*/  LOP3.LUT R10, R0, 0x80, RZ, 0xc0, !PT ;  /* 0x00000080000a7812 */ /* 0x003fe200078ec0ff */
[----:B------:R-:W0:Y:S01]  /*0f50*/  S2UR UR13, SR_CgaCtaId ;  /* 0x00000000000d79c3 */ /* 0x000e220000008800 */
[----:B------:R-:W-:Y:S01]  /*0f60*/  UMOV UR12, 0x400 ;  /* 0x00000400000c7882 */ /* 0x000fe20000000000 */
[----:B------:R-:W-:Y:S01]  /*0f70*/  UMOV UR6, URZ ;  /* 0x0000003f00067c82 */ /* 0x000fe20008000000 */
[----:B------:R-:W-:Y:S01]  /*0f80*/  SHF.R.U32.HI R10, RZ, 0x7, R10 ;  /* 0x00000007ff0a7819 */ /* 0x000fe2000001160a */
[----:B------:R-:W-:Y:S01]  /*0f90*/  UMOV UR7, URZ ;  /* 0x0000003f00077c82 */ /* 0x000fe20008000000 */
[----:B------:R-:W-:Y:S02]  /*0fa0*/  CS2R R18, SRZ ;  /* 0x0000000000127805 */ /* 0x000fe4000001ff00 */
[----:B------:R-:W-:Y:S02]  /*0fb0*/  CS2R R16, SRZ ;  /* 0x0000000000107805 */ /* 0x000fe4000001ff00 */
[----:B------:R-:W-:Y:S01]  /*0fc0*/  CS2R R20, SRZ ;  /* 0x0000000000147805 */ /* 0x000fe2000001ff00 */
[----:B------:R-:W1:Y:S01]  /*0fd0*/  LDC R11, c[0x0][0x28c] ;  /* 0x0000a300ff0b7b82 */ /* 0x000e620000000800 */
[----:B----4-:R-:W4:Y:S01]  /*0fe0*/  SHFL.IDX PT, R10, R10, RZ, 0x1f ;  /* 0x00001fff0a0a7589 */ /* 0x010f2200000e0000 */
[----:B------:R-:W-:-:S02]  /*0ff0*/  CS2R R22, SRZ ;  /* 0x0000000000167805 */ /* 0x000fc4000001ff00 */
[----:B------:R-:W-:Y:S02]  /*1000*/  CS2R R88, SRZ ;  /* 0x0000000000587805 */ /* 0x000fe4000001ff00 */
[----:B------:R-:W-:Y:S02]  /*1010*/  CS2R R90, SRZ ;  /* 0x00000000005a7805 */ /* 0x000fe4000001ff00 */
[----:B------:R-:W-:Y:S02]  /*1020*/  CS2R R92, SRZ ;  /* 0x00000000005c7805 */ /* 0x000fe4000001ff00 */
[----:B------:R-:W-:Y:S02]  /*1030*/  CS2R R96, SRZ ;  /* 0x0000000000607805 */ /* 0x000fe4000001ff00 */
[----:B------:R-:W-:Y:S02]  /*1040*/  CS2R R94, SRZ ;  /* 0x00000000005e7805 */ /* 0x000fe4000001ff00 */
        /* <DEDUP_REMOVED lines=16> */
[----:B-1----:R-:W-:Y:S02]  /*1150*/  ISETP.GE.AND P0, PT, R11, 0x1, PT ;  /* 0x000000010b00780c */ /* 0x002fe40003f06270 */
[----:B------:R-:W-:Y:S02]  /*1160*/  CS2R R130, SRZ ;  /* 0x0000000000827805 */ /* 0x000fe4000001ff00 */
[----:B----4-:R-:W-:-:S02]  /*1170*/  R2UR UR8, R10 ;  /* 0x000000000a0872ca */ /* 0x010fc400000e0000 */
[----:B------:R-:W-:Y:S02]  /*1180*/  CS2R R132, SRZ ;  /* 0x0000000000847805 */ /* 0x000fe4000001ff00 */
[----:B------:R-:W-:Y:S02]  /*1190*/  CS2R R134, SRZ ;  /* 0x0000000000867805 */ /* 0x000fe4000001ff00 */
[----:B------:R-:W-:Y:S02]  /*11a0*/  CS2R R136, SRZ ;  /* 0x0000000000887805 */ /* 0x000fe4000001ff00 */
[----:B------:R-:W-:Y:S02]  /*11b0*/  CS2R R138, SRZ ;  /* 0x00000000008a7805 */ /* 0x000fe4000001ff00 */
[----:B------:R-:W-:Y:S01]  /*11c0*/  CS2R R140, SRZ ;  /* 0x00000000008c7805 */ /* 0x000fe2000001ff00 */
[----:B------:R-:W-:Y:S01]  /*11d0*/  IMAD.MOV.U32 R143, RZ, RZ, RZ ;  /* 0x000000ffff8f7224 */ /* 0x000fe200078e00ff */
[----:B------:R-:W-:Y:S01]  /*11e0*/  CS2R R56, SRZ ;  /* 0x0000000000387805 */ /* 0x000fe2000001ff00 */
[----:B------:R-:W-:Y:S01]  /*11f0*/  IMAD.MOV.U32 R145, RZ, RZ, RZ ;  /* 0x000000ffff917224 */ /* 0x000fe200078e00ff */
[----:B------:R-:W-:Y:S01]  /*1200*/  CS2R R58, SRZ ;  /* 0x00000000003a7805 */ /* 0x000fe2000001ff00 */
[----:B--23--:R-:W-:Y:S01]  /*1210*/  IMAD.U32 R13, RZ, RZ, UR4 ;  /* 0x00000004ff0d7e24 */ /* 0x00cfe2000f8e00ff */
[----:B------:R-:W-:-:S02]  /*1220*/  CS2R R60, SRZ ;  /* 0x00000000003c7805 */ /* 0x000fc4000001ff00 */
[----:B------:R-:W-:Y:S01]  /*1230*/  CS2R R62, SRZ ;  /* 0x00000000003e7805 */ /* 0x000fe2000001ff00 */
[----:B------:R-:W-:Y:S01]  /*1240*/  ULEA.HI UR10, UR8, UR8, URZ, 0x1 ;  /* 0x00000008080a7291 */ /* 0x000fe2000f8f083f */
[----:B------:R-:W-:Y:S02]  /*1250*/  CS2R R64, SRZ ;  /* 0x0000000000407805 */ /* 0x000fe4000001ff00 */
[----:B------:R-:W-:Y:S02]  /*1260*/  CS2R R66, SRZ ;  /* 0x0000000000427805 */ /* 0x000fe4000001ff00 */
[----:B------:R-:W-:Y:S01]  /*1270*/  CS2R R68, SRZ ;  /* 0x0000000000447805 */ /* 0x000fe2000001ff00 */
[----:B------:R-:W-:Y:S01]  /*1280*/  ULOP3.LUT UR11, UR10, 0x7fffe, URZ, 0xc0, !UPT ;  /* 0x0007fffe0a0b7892 */ /* 0x000fe2000f8ec03f */
[----:B------:R-:W-:Y:S01]  /*1290*/  CS2R R70, SRZ ;  /* 0x0000000000467805 */ /* 0x000fe2000001ff00 */
[----:B0-----:R-:W-:Y:S01]  /*12a0*/  ULEA UR10, UR13, UR12, 0x18 ;  /* 0x0000000c0d0a7291 */ /* 0x001fe2000f8ec03f */
[----:B------:R-:W-:Y:S01]  /*12b0*/  CS2R R72, SRZ ;  /* 0x0000000000487805 */ /* 0x000fe2000001ff00 */
[----:B------:R-:W-:Y:S01]  /*12c0*/  UIADD3 UR11, UR8, -UR11, URZ ;  /* 0x8000000b080b7290 */ /* 0x000fe2000fffe03f */
[----:B------:R-:W-:Y:S01]  /*12d0*/  CS2R R74, SRZ ;  /* 0x00000000004a7805 */ /* 0x000fe2000001ff00 */
[----:B------:R-:W-:Y:S01]  /*12e0*/  UMOV UR12, UR5 ;  /* 0x00000005000c7c82 */ /* 0x000fe20008000000 */
[----:B------:R-:W-:Y:S01]  /*12f0*/  UMOV UR8, URZ ;  /* 0x0000003f00087c82 */ /* 0x000fe20008000000 */
[----:B------:R-:W-:Y:S01]  /*1300*/  ULEA UR11, UR11, UR10, 0xd ;  /* 0x0000000a0b0b7291 */ /* 0x000fe2000f8e683f */
[----:B------:R-:W-:-:S02]  /*1310*/  CS2R R76, SRZ ;  /* 0x00000000004c7805 */ /* 0x000fc4000001ff00 */
[----:B------:R-:W-:Y:S02]  /*1320*/  CS2R R78, SRZ ;  /* 0x00000000004e7805 */ /* 0x000fe4000001ff00 */
[----:B------:R-:W-:Y:S01]  /*1330*/  CS2R R80, SRZ ;  /* 0x0000000000507805 */ /* 0x000fe2000001ff00 */
[----:B------:R-:W-:Y:S01]  /*1340*/  UIADD3 UR11, UR11, 0x100, URZ ;  /* 0x000001000b0b7890 */ /* 0x000fe2000fffe03f */
[----:B------:R-:W-:Y:S02]  /*1350*/  CS2R R82, SRZ ;  /* 0x0000000000527805 */ /* 0x000fe4000001ff00 */
[----:B------:R-:W-:Y:S02]  /*1360*/  CS2R R84, SRZ ;  /* 0x0000000000547805 */ /* 0x000fe4000001ff00 */
[----:B------:R-:W-:Y:S01]  /*1370*/  CS2R R86, SRZ ;  /* 0x0000000000567805 */ /* 0x000fe2000001ff00 */
[----:B------:R-:W-:Y:S01]  /*1380*/  USHF.R.U32.HI UR11, URZ, 0x4, UR11 ;  /* 0x000000043f0b7899 */ /* 0x000fe2000801160b */
[----:B------:R-:W-:-:S02]  /*1390*/  CS2R R24, SRZ ;  /* 0x0000000000187805 */ /* 0x000fc4000001ff00 */
[----:B------:R-:W-:Y:S02]  /*13a0*/  CS2R R26, SRZ ;  /* 0x00000000001a7805 */ /* 0x000fe4000001ff00 */
[----:B------:R-:W-:Y:S01]  /*13b0*/  CS2R R28, SRZ ;  /* 0x00000000001c7805 */ /* 0x000fe2000001ff00 */
[----:B------:R-:W-:Y:S01]  /*13c0*/  ULOP3.LUT UR11, UR11, 0x3fff, URZ, 0xc0, !UPT ;  /* 0x00003fff0b0b7892 */ /* 0x000fe2000f8ec03f */
        /* <DEDUP_REMOVED lines=12> */
[----:B------:R-:W-:Y:S01]  /*1490*/  CS2R R54, SRZ ;  /* 0x0000000000367805 */ /* 0x000fe2000001ff00 */
[----:B------:R-:W-:Y:S06]  /*14a0*/  @!P0 BRA `(.L_x_13) ;  /* 0x0000000800a08947 */ /* 0x000fec0003800000 */
[----:B------:R-:W-:-:S13]  /*14b0*/  ISETP.NE.AND P1, PT, R142, 0x3, PT ;  /* 0x000000038e00780c */ /* 0x000fda0003f25270 */
[----:B------:R-:W-:Y:S05]  /*14c0*/  @!P1 BRA `(.L_x_14) ;  /* 0x0000000000049947 */ /* 0x000fea0003800000 */
[----:B------:R-:W-:Y:S01]  /*14d0*/  BPT.TRAP 0x1 ;  /* 0x000000040000795c */ /* 0x000fe20000300000 */
.L_x_14:
[----:B------:R-:W-:Y:S01]  /*14e0*/  ULEA UR6, UR5, UR10, 0x3 ;  /* 0x0000000a05067291 */ /* 0x000fe2000f8e183f */
[----:B------:R-:W-:-:S05]  /*14f0*/  IMAD.U32 R10, RZ, RZ, UR4 ;  /* 0x00000004ff0a7e24 */ /* 0x000fca000f8e00ff */
[----:B------:R-:W-:-:S04]  /*1500*/  SHF.L.U32 R10, R10, 0x1f, RZ ;  /* 0x0000001f0a0a7819 */ /* 0x000fc800000006ff */
[----:B------:R0:W1:Y:S01]  /*1510*/  SYNCS.PHASECHK.TRANS64.TRYWAIT P0, [UR6], R10 ;  /* 0x0000000aff0075a7 */ /* 0x0000620008000146 */
[----:B------:R-:W-:Y:S05]  /*1520*/  @!P1 BRA `(.L_x_15) ;  /* 0x0000000000049947 */ /* 0x000fea0003800000 */
[----:B------:R-:W-:Y:S01]  /*1530*/  BPT.TRAP 0x1 ;  /* 0x000000040000795c */ /* 0x000fe20000300000 */
.L_x_15:
[----:B-1----:R-:W-:Y:S05]  /*1540*/  @P0 BRA `(.L_x_16) ;  /* 0x0000000000080947 */ /* 0x002fea0003800000 */
[----:B------:R-:W1:Y:S02]  /*1550*/  SYNCS.PHASECHK.TRANS64.TRYWAIT P0, [UR6], R10 ;  /* 0x0000000aff0075a7 */ /* 0x000e640008000146 */
[----:B-1----:R-:W-:Y:S05]  /*1560*/  @!P0 BRA `(.L_x_17) ;  /* 0x0000008000688947 */ /* 0x002fea0003800000 */
.L_x_16:
[----:B------:R-:W-:Y:S01]  /*1570*/  UIADD3 UR6, UR10, 0x28100, URZ ;  /* 0x000281000a067890 */ /* 0x000fe2000fffe03f */
[----:B------:R-:W-:Y:S01]  /*1580*/  WARPGROUP.ARRIVE ;  /* 0x00000000000079c5 */ /* 0x000fe20000000000 */
[----:B------:R-:W-:Y:S01]  /*1590*/  ULOP3.LUT UR8, UR11, 0x10000, URZ, 0xfc, !UPT ;  /* 0x000100000b087892 */ /* 0x000fe2000f8efc3f */
[----:B------:R-:W-:Y:S01]  /*15a0*/  CS2R R18, SRZ ;  /* 0x0000000000127805 */ /* 0x000fe2000001ff00 */
[----:B------:R-:W-:Y:S01]  /*15b0*/  USHF.R.U32.HI UR6, URZ, 0x4, UR6 ;  /* 0x000000043f067899 */ /* 0x000fe20008011606 */
[----:B------:R-:W-:Y:S01]  /*15c0*/  CS2R R16, SRZ ;  /* 0x0000000000107805 */ /* 0x000fe2000001ff00 */
[----:B------:R-:W-:Y:S01]  /*15d0*/  ULEA UR8, UR5, UR8, 0xb ;  /* 0x0000000805087291 */ /* 0x000fe2000f8e583f */
[----:B------:R-:W-:Y:S01]  /*15e0*/  CS2R R20, SRZ ;  /* 0x0000000000147805 */ /* 0x000fe2000001ff00 */
[----:B------:R-:W-:Y:S01]  /*15f0*/  ULOP3.LUT UR6, UR6, 0x3fff, URZ, 0xc0, !UPT ;  /* 0x00003fff06067892 */ /* 0x000fe2000f8ec03f */
[----:B------:R-:W-:Y:S01]  /*1600*/  CS2R R22, SRZ ;  /* 0x0000000000167805 */ /* 0x000fe2000001ff00 */
[----:B------:R-:W-:Y:S01]  /*1610*/  UMOV UR13, 0x40000040 ;  /* 0x40000040000d7882 */ /* 0x000fe20000000000 */
[----:B------:R-:W-:Y:S01]  /*1620*/  UMOV UR15, 0x40000040 ;  /* 0x40000040000f7882 */ /* 0x000fe20000000000 */
[----:B------:R-:W-:Y:S01]  /*1630*/  ULOP3.LUT UR6, UR6, 0x10000, URZ, 0xfc, !UPT ;  /* 0x0001000006067892 */ /* 0x000fe2000f8efc3f */
[----:B------:R-:W-:Y:S01]  /*1640*/  CS2R R88, SRZ ;  /* 0x0000000000587805 */ /* 0x000fe2000001ff00 */
[----:B------:R-:W-:Y:S01]  /*1650*/  UMOV UR12, UR8 ;  /* 0x00000008000c7c82 */ /* 0x000fe20008000000 */
[----:B------:R-:W-:Y:S01]  /*1660*/  CS2R R90, SRZ ;  /* 0x00000000005a7805 */ /* 0x000fe2000001ff00 */
[----:B------:R-:W-:Y:S01]  /*1670*/  ULEA UR7, UR5, UR6, 0x9 ;  /* 0x0000000605077291 */ /* 0x000fe2000f8e483f */
[----:B------:R-:W-:Y:S01]  /*1680*/  CS2R R92, SRZ ;  /* 0x00000000005c7805 */ /* 0x000fe2000001ff00 */
[----:B------:R-:W-:Y:S01]  /*1690*/  UIADD3 UR6, UR8, 0x400, URZ ;  /* 0x0000040008067890 */ /* 0x000fe2000fffe03f */
[----:B------:R-:W-:-:S02]  /*16a0*/  CS2R R96, SRZ ;  /* 0x0000000000607805 */ /* 0x000fc4000001ff00 */
[----:B------:R-:W-:Y:S02]  /*16b0*/  CS2R R94, SRZ ;  /* 0x00000000005e7805 */ /* 0x000fe4000001ff00 */
[----:B------:R-:W-:Y:S02]  /*16c0*/  CS2R R98, SRZ ;  /* 0x0000000000627805 */ /* 0x000fe4000001ff00 */
[----:B------:R-:W-:Y:S01]  /*16d0*/  CS2R R100, SRZ ;  /* 0x0000000000647805 */ /* 0x000fe2000001ff00 */
[----:B------:R-:W-:Y:S01]  /*16e0*/  UMOV UR14, UR7 ;  /* 0x00000007000e7c82 */ /* 0x000fe20008000000 */
[----:B------:R-:W-:Y:S01]  /*16f0*/  CS2R R102, SRZ ;  /* 0x0000000000667805 */ /* 0x000fe2000001ff00 */
[----:B------:R-:W-:Y:S01]  /*1700*/  QGMMA.64x64x32.F32.E4M3.E4M3 R56, gdesc[UR12], RZ, !UPT ;  /* 0x00e000000c3879f3 */ /* 0x000fe2000c7008ff */
[----:B------:R-:W-:Y:S01]  /*1710*/  UMOV UR12, UR6 ;  /* 0x00000006000c7c82 */ /* 0x000fe20008000000 */
[----:B------:R-:W-:Y:S01]  /*1720*/  UMOV UR13, 0x40000040 ;  /* 0x40000040000d7882 */ /* 0x000fe20000000000 */
[----:B------:R-:W-:Y:S01]  /*1730*/  UIADD3 UR6, UR8, 0x402, URZ ;  /* 0x0000040208067890 */ /* 0x000fe2000fffe03f */
[----:B------:R-:W-:Y:S01]  /*1740*/  QGMMA.64x64x32.F32.E4M3.E4M3 R24, gdesc[UR12], RZ, !UPT ;  /* 0x00e000000c1879f3 */ /* 0x000fe2000c7008ff */
[----:B------:R-:W-:Y:S01]  /*1750*/  UIADD3 UR12, UR8, 0x2, URZ ;  /* 0x00000002080c7890 */ /* 0x000fe2000fffe03f */
[----:B------:R-:W-:Y:S01]  /*1760*/  CS2R R104, SRZ ;  /* 0x0000000000687805 */ /* 0x000fe2000001ff00 */
[----:B------:R-:W-:Y:S01]  /*1770*/  UIADD3 UR14, UR7, 0x2, URZ ;  /* 0x00000002070e7890 */ /* 0x000fe2000fffe03f */
[----:B------:R-:W-:Y:S01]  /*1780*/  CS2R R108, SRZ ;  /* 0x00000000006c7805 */ /* 0x000fe2000001ff00 */
[----:B------:R-:W-:Y:S01]  /*1790*/  UMOV UR13, 0x40000040 ;  /* 0x40000040000d7882 */ /* 0x000fe20000000000 */
[----:B------:R-:W-:Y:S01]  /*17a0*/  UMOV UR15, 0x40000040 ;  /* 0x40000040000f7882 */ /* 0x000fe20000000000 */
        /* <DEDUP_REMOVED lines=16> */
[----:B------:R-:W-:Y:S01]  /*18b0*/  CS2R R140, SRZ ;  /* 0x00000000008c7805 */ /* 0x000fe2000001ff00 */
[----:B------:R-:W-:Y:S02]  /*18c0*/  IMAD.MOV.U32 R143, RZ, RZ, RZ ;  /* 0x000000ffff8f7224 */ /* 0x000fe400078e00ff */
[----:B------:R-:W-:Y:S01]  /*18d0*/  IMAD.MOV.U32 R145, RZ, RZ, RZ ;  /* 0x000000ffff917224 */ /* 0x000fe200078e00ff */
[----:B------:R-:W-:Y:S01]  /*18e0*/  QGMMA.64x64x32.F32.E4M3.E4M3 R56, gdesc[UR12], R56 ;  /* 0x00e000000c3879f3 */ /* 0x000fe20008700838 */
[----:B------:R-:W-:Y:S01]  /*18f0*/  UMOV UR12, UR6 ;  /* 0x00000006000c7c82 */ /* 0x000fe20008000000 */
[----:B------:R-:W-:Y:S01]  /*1900*/  UMOV UR13, 0x40000040 ;  /* 0x40000040000d7882 */ /* 0x000fe20000000000 */
[----:B------:R-:W-:Y:S01]  /*1910*/  UIADD3 UR6, UR8, 0x404, URZ ;  /* 0x0000040408067890 */ /* 0x000fe2000fffe03f */
[----:B------:R-:W-:Y:S01]  /*1920*/  QGMMA.64x64x32.F32.E4M3.E4M3 R24, gdesc[UR12], R24 ;  /* 0x00e000000c1879f3 */ /* 0x000fe20008700818 */
[----:B------:R-:W-:-:S02]  /*1930*/  UIADD3 UR12, UR8, 0x4, URZ ;  /* 0x00000004080c7890 */ /* 0x000fc4000fffe03f */
[----:B------:R-:W-:Y:S01]  /*1940*/  UIADD3 UR14, UR7, 0x4, URZ ;  /* 0x00000004070e7890 */ /* 0x000fe2000fffe03f */
[----:B------:R-:W-:Y:S01]  /*1950*/  UMOV UR13, 0x40000040 ;  /* 0x40000040000d7882 */ /* 0x000fe20000000000 */
[----:B------:R-:W-:-:S07]  /*1960*/  UMOV UR15, 0x40000040 ;  /* 0x40000040000f7882 */ /* 0x000fce0000000000 */
[----:B------:R-:W-:Y:S01]  /*1970*/  QGMMA.64x64x32.F32.E4M3.E4M3 R56, gdesc[UR12], R56 ;  /* 0x00e000000c3879f3 */ /* 0x000fe20008700838 */
[----:B------:R-:W-:Y:S01]  /*1980*/  UMOV UR12, UR6 ;  /* 0x00000006000c7c82 */ /* 0x000fe20008000000 */
[----:B------:R-:W-:Y:S01]  /*1990*/  UMOV UR13, 0x40000040 ;  /* 0x40000040000d7882 */ /* 0x000fe20000000000 */
[----:B------:R-:W-:Y:S01]  /*19a0*/  UMOV UR6, 0x4 ;  /* 0x0000000400067882 */ /* 0x000fe20000000000 */
[----:B------:R-:W-:Y:S01]  /*19b0*/  QGMMA.64x64x32.F32.E4M3.E4M3 R24, gdesc[UR12], R24 ;  /* 0x00e000000c1879f3 */ /* 0x000fe20008700818 */
[----:B------:R-:W-:Y:S02]  /*19c0*/  UIADD3 UR14, UR7, 0x6, URZ ;  /* 0x00000006070e7890 */ /* 0x000fe4000fffe03f */
[----:B------:R-:W-:Y:S01]  /*19d0*/  UIADD3 UR12, UR8, 0x6, URZ ;  /* 0x00000006080c7890 */ /* 0x000fe2000fffe03f */
[----:B------:R-:W-:Y:S01]  /*19e0*/  ULDC UR7, c[0x0][0x50c] ;  /* 0x0001430000077ab9 */ /* 0x000fe20000000800 */
[----:B------:R-:W-:Y:S02]  /*19f0*/  UIADD3 UR8, UR8, 0x406, URZ ;  /* 0x0000040608087890 */ /* 0x000fe4000fffe03f */
[----:B------:R-:W-:Y:S01]  /*1a00*/  UISETP.NE.AND UP0, UPT, UR7, 0x4, UPT ;  /* 0x000000040700788c */ /* 0x000fe2000bf05270 */
[----:B------:R-:W-:Y:S01]  /*1a10*/  UMOV UR13, 0x40000040 ;  /* 0x40000040000d7882 */ /* 0x000fe20000000000 */
[----:B------:R-:W-:-:S02]  /*1a20*/  UMOV UR15, 0x40000040 ;  /* 0x40000040000f7882 */ /* 0x000fc40000000000 */
[----:B------:R-:W-:-:S06]  /*1a30*/  USEL UR7, URZ, 0x1, UP0 ;  /* 0x000000013f077887 */ /* 0x000fcc0008000000 */
[----:B------:R-:W-:Y:S01]  /*1a40*/  ISETP.NE.AND P0, PT, RZ, UR7, PT ;  /* 0x00000007ff007c0c */ /* 0x000fe2000bf05270 */
[----:B------:R-:W-:Y:S01]  /*1a50*/  QGMMA.64x64x32.F32.E4M3.E4M3 R56, gdesc[UR12], R56 ;  /* 0x00e000000c3879f3 */ /* 0x000fe20008700838 */
[----:B------:R-:W-:Y:S01]  /*1a60*/  UMOV UR12, UR8 ;  /* 0x00000008000c7c82 */ /* 0x000fe20008000000 */
[----:B------:R-:W-:Y:S02]  /*1a70*/  UMOV UR13, 0x40000040 ;  /* 0x40000040000d7882 */ /* 0x000fe40000000000 */
[----:B------:R-:W-:Y:S08]  /*1a80*/  QGMMA.64x64x32.F32.E4M3.E4M3 R24, gdesc[UR12], R24, gsb0 ;  /* 0x00e000000c1879f3 */ /* 0x000ff00008000818 */
[----:B------:R-:W-:Y:S05]  /*1a90*/  @!P0 BRA `(.L_x_18) ;  /* 0x0000000400088947 */ /* 0x000fea0003800000 */
[----:B------:R-:W-:Y:S02]  /*1aa0*/  WARPGROUP.DEPBAR.LE gsb0, 0x0 ;  /* 0x00008000000079c5 */ /* 0x000fe40000010000 */
[----:B------:R-:W-:-:S01]  /*1ab0*/  FADD R145, RZ, R56 ;  /* 0x00000038ff917221 */ /* 0x000fc20000000000 */
[----:B------:R-:W-:Y:S01]  /*1ac0*/  FADD R140, RZ, R57 ;  /* 0x00000039ff8c7221 */ /* 0x000fe20000000000 */
        /* <DEDUP_REMOVED lines=62> */
[----:B------:R-:W-:-:S06]  /*1eb0*/  UMOV UR6, URZ ;  /* 0x0000003f00067c82 */ /* 0x000fcc0008000000 */
.L_x_18:
[----:B------:R-:W-:-:S04]  /*1ec0*/  UIADD3 UR12, UR5, 0x1, URZ ;  /* 0x00000001050c7890 */ /* 0x000fc8000fffe03f */
[----:B------:R-:W-:-:S04]  /*1ed0*/  UISETP.NE.AND UP0, UPT, UR12, 0x5, UPT ;  /* 0x000000050c00788c */ /* 0x000fc8000bf05270 */
[----:B------:R-:W-:Y:S02]  /*1ee0*/  USEL UR8, URZ, 0x1, UP0 ;  /* 0x000000013f087887 */ /* 0x000fe40008000000 */
[----:B------:R-:W-:Y:S02]  /*1ef0*/  USEL UR12, UR12, URZ, UP0 ;  /* 0x0000003f0c0c7287 */ /* 0x000fe40008000000 */
[----:B------:R-:W-:-:S06]  /*1f00*/  ULOP3.LUT UR8, UR4, UR8, URZ, 0x3c, !UPT ;  /* 0x0000000804087292 */ /* 0x000fcc000f8e3c3f */
[----:B------:R-:W-:Y:S01]  /*1f10*/  IMAD.U32 R13, RZ, RZ, UR8 ;  /* 0x00000008ff0d7e24 */ /* 0x000fe2000f8e00ff */
[----:B------:R-:W-:-:S06]  /*1f20*/  UMOV UR8, 0x1 ;  /* 0x0000000100087882 */ /* 0x000fcc0000000000 */
.L_x_13:
[----:B------:R-:W-:-:S04]  /*1f30*/  UISETP.LT.AND UP0, UPT, UR9, 0x1, UPT ;  /* 0x000000010900788c */ /* 0x000fc8000bf01270 */
[----:B------:R-:W-:-:S04]  /*1f40*/  USEL UR13, UR9, 0x1, UP0 ;  /* 0x00000001090d7887 */ /* 0x000fc80008000000 */
[----:B------:R-:W-:-:S04]  /*1f50*/  UIADD3 UR13, UR9, -UR13, URZ ;  /* 0x8000000d090d7290 */ /* 0x000fc8000fffe03f */
[----:B------:R-:W-:-:S06]  /*1f60*/  UISETP.GE.AND UP0, UPT, UR13, 0x1, UPT ;  /* 0x000000010d00788c */ /* 0x000fcc000bf06270 */
[----:B------:R-:W-:-:S13]  /*1f70*/  PLOP3.LUT P0, PT, PT, PT, UP0, 0x80, 0x0 ;  /* 0x000000000000781c */ /* 0x000fda0003f0f008 */
[----:B------:R-:W-:Y:S05]  /*1f80*/  @!P0 BRA `(.L_x_19) ;  /* 0x0000000800748947 */ /* 0x000fea0003800000 */
[----:B01----:R-:W-:Y:S01]  /*1f90*/  IMAD.U32 R10, RZ, RZ, UR13 ;  /* 0x0000000dff0a7e24 */ /* 0x003fe2000f8e00ff */
[----:B------:R-:W-:Y:S01]  /*1fa0*/  UMOV UR13, UR5 ;  /* 0x00000005000d7c82 */ /* 0x000fe20008000000 */
[----:B------:R-:W-:-:S05]  /*1fb0*/  ULDC UR15, c[0x0][0x50c] ;  /* 0x00014300000f7ab9 */ /* 0x000fca0000000800 */
.L_x_27:
[----:B------:R-:W-:-:S13]  /*1fc0*/  ISETP.NE.AND P1, PT, R142, 0x3, PT ;  /* 0x000000038e00780c */ /* 0x000fda0003f25270 */
[----:B01----:R-:W-:Y:S05]  /*1fd0*/  @!P1 BRA `(.L_x_20) ;  /* 0x0000000000049947 */ /* 0x003fea0003800000 */
[----:B------:R-:W-:Y:S01]  /*1fe0*/  BPT.TRAP 0x1 ;  /* 0x000000040000795c */ /* 0x000fe20000300000 */
.L_x_20:
[----:B------:R-:W0:Y:S01]  /*1ff0*/  S2UR UR14, SR_CgaCtaId ;  /* 0x00000000000e79c3 */ /* 0x000e220000008800 */
[----:B------:R-:W-:Y:S01]  /*2000*/  UMOV UR10, 0x400 ;  /* 0x00000400000a7882 */ /* 0x000fe20000000000 */
[----:B------:R-:W-:Y:S01]  /*2010*/  SHF.L.U32 R11, R13, 0x1f, RZ ;  /* 0x0000001f0d0b7819 */ /* 0x000fe200000006ff */
[----:B0-----:R-:W-:-:S04]  /*2020*/  ULEA UR10, UR14, UR10, 0x18 ;  /* 0x0000000a0e0a7291 */ /* 0x001fc8000f8ec03f */
[----:B------:R-:W-:-:S09]  /*2030*/  ULEA UR14, UR12, UR10, 0x3 ;  /* 0x0000000a0c0e7291 */ /* 0x000fd2000f8e183f */
[----:B------:R0:W1:Y:S01]  /*2040*/  SYNCS.PHASECHK.TRANS64.TRYWAIT P0, [UR14], R11 ;  /* 0x0000000bff0075a7 */ /* 0x000062000800014e */
[----:B------:R-:W-:Y:S05]  /*2050*/  @!P1 BRA `(.L_x_21) ;  /* 0x0000000000049947 */ /* 0x000fea0003800000 */
[----:B------:R-:W-:Y:S01]  /*2060*/  BPT.TRAP 0x1 ;  /* 0x000000040000795c */ /* 0x000fe20000300000 */
.L_x_21:
[----:B-1----:R-:W-:Y:S05]  /*2070*/  @P0 BRA `(.L_x_22) ;  /* 0x0000000000080947 */ /* 0x002fea0003800000 */
[----:B------:R-:W1:Y:S02]  /*2080*/  SYNCS.PHASECHK.TRANS64.TRYWAIT P0, [UR14], R11 ;  /* 0x0000000bff0075a7 */ /* 0x000e64000800014e */
[----:B-1----:R-:W-:Y:S05]  /*2090*/  @!P0 BRA `(.L_x_23) ;  /* 0x0000007400b48947 */ /* 0x002fea0003800000 */
.L_x_22:
[----:B------:R-:W-:Y:S01]  /*20a0*/  UIADD3 UR14, UR10, 0x28100, URZ ;  /* 0x000281000a0e7890 */ /* 0x000fe2000fffe03f */
[----:B------:R-:W-:Y:S01]  /*20b0*/  WARPGROUP.ARRIVE ;  /* 0x00000000000079c5 */ /* 0x000fe20000000000 */
[----:B------:R-:W-:Y:S02]  /*20c0*/  UISETP.NE.AND UP0, UPT, UR7, URZ, UPT ;  /* 0x0000003f0700728c */ /* 0x000fe4000bf05270 */
[----:B------:R-:W-:Y:S02]  /*20d0*/  USHF.R.U32.HI UR14, URZ, 0x4, UR14 ;  /* 0x000000043f0e7899 */ /* 0x000fe4000801160e */
[----:B------:R-:W-:Y:S02]  /*20e0*/  USEL UR8, UR8, URZ, !UP0 ;  /* 0x0000003f08087287 */ /* 0x000fe4000c000000 */
[----:B------:R-:W-:Y:S02]  /*20f0*/  ULOP3.LUT UR14, UR14, 0x3fff, URZ, 0xc0, !UPT ;  /* 0x00003fff0e0e7892 */ /* 0x000fe4000f8ec03f */
[----:B------:R-:W-:-:S02]  /*2100*/  ULOP3.LUT UR7, UR11, 0x10000, URZ, 0xfc, !UPT ;  /* 0x000100000b077892 */ /* 0x000fc4000f8efc3f */
[----:B------:R-:W-:Y:S02]  /*2110*/  ULOP3.LUT UR14, UR14, 0x10000, URZ, 0xfc, !UPT ;  /* 0x000100000e0e7892 */ /* 0x000fe4000f8efc3f */
[----:B------:R-:W-:Y:S02]  /*2120*/  UISETP.NE.U32.AND UP0, UPT, UR8, URZ, UPT ;  /* 0x0000003f0800728c */ /* 0x000fe4000bf05070 */
[----:B------:R-:W-:Y:S02]  /*2130*/  ULEA UR8, UR12, UR7, 0xb ;  /* 0x000000070c087291 */ /* 0x000fe4000f8e583f */
[----:B------:R-:W-:Y:S02]  /*2140*/  ULEA UR7, UR12, UR14, 0x9 ;  /* 0x0000000e0c077291 */ /* 0x000fe4000f8e483f */
[----:B------:R-:W-:Y:S01]  /*2150*/  UIADD3 UR14, UR8, 0x400, URZ ;  /* 0x00000400080e7890 */ /* 0x000fe2000fffe03f */
[----:B------:R-:W-:Y:S02]  /*2160*/  UMOV UR17, 0x40000040 ;  /* 0x4000004000117882 */ /* 0x000fe40000000000 */
[----:B------:R-:W-:Y:S01]  /*2170*/  UMOV UR16, UR8 ;  /* 0x0000000800107c82 */ /* 0x000fe20008000000 */
[----:B------:R-:W-:Y:S01]  /*2180*/  UMOV UR19, 0x40000040 ;  /* 0x4000004000137882 */ /* 0x000fe20000000000 */
[----:B------:R-:W-:Y:S01]  /*2190*/  UMOV UR18, UR7 ;  /* 0x0000000700127c82 */ /* 0x000fe20008000000 */
[----:B------:R-:W-:Y:S01]  /*21a0*/  UIADD3 UR6, UR6, 0x4, URZ ;  /* 0x0000000406067890 */ /* 0x000fe2000fffe03f */
[----:B------:R-:W-:Y:S01]  /*21b0*/  QGMMA.64x64x32.F32.E4M3.E4M3 R56, gdesc[UR16], R56, UP0 ;  /* 0x00e00000103879f3 */ /* 0x000fe2000bf00838 */
[----:B------:R-:W-:Y:S01]  /*21c0*/  UMOV UR16, UR14 ;  /* 0x0000000e00107c82 */ /* 0x000fe20008000000 */
[----:B------:R-:W-:Y:S01]  /*21d0*/  UMOV UR17, 0x40000040 ;  /* 0x4000004000117882 */ /* 0x000fe20000000000 */
[----:B------:R-:W-:Y:S01]  /*21e0*/  UIADD3 UR14, UR8, 0x402, URZ ;  /* 0x00000402080e7890 */ /* 0x000fe2000fffe03f */
[----:B------:R-:W-:Y:S01]  /*21f0*/  QGMMA.64x64x32.F32.E4M3.E4M3 R24, gdesc[UR16], R24, UP0 ;  /* 0x00e00000101879f3 */ /* 0x000fe2000bf00818 */
[----:B------:R-:W-:-:S02]  /*2200*/  UIADD3 UR16, UR8, 0x2, URZ ;  /* 0x0000000208107890 */ /* 0x000fc4000fffe03f */
[----:B------:R-:W-:Y:S01]  /*2210*/  UIADD3 UR18, UR7, 0x2, URZ ;  /* 0x0000000207127890 */ /* 0x000fe2000fffe03f */
[----:B------:R-:W-:Y:S01]  /*2220*/  UMOV UR17, 0x40000040 ;  /* 0x4000004000117882 */ /* 0x000fe20000000000 */
[----:B------:R-:W-:Y:S01]  /*2230*/  UMOV UR19, 0x40000040 ;  /* 0x4000004000137882 */ /* 0x000fe20000000000 */
[----:B------:R-:W-:-:S06]  /*2240*/  UISETP.NE.AND UP0, UPT, UR6, UR15, UPT ;  /* 0x0000000f0600728c */ /* 0x000fcc000bf05270 */
[----:B------:R-:W-:Y:S01]  /*2250*/  QGMMA.64x64x32.F32.E4M3.E4M3 R56, gdesc[UR16], R56 ;  /* 0x00e00000103879f3 */ /* 0x000fe20008700838 */
[----:B------:R-:W-:Y:S01]  /*2260*/  UMOV UR16, UR14 ;  /* 0x0000000e00107c82 */ /* 0x000fe20008000000 */
[----:B------:R-:W-:Y:S01]  /*2270*/  UMOV UR17, 0x40000040 ;  /* 0x4000004000117882 */ /* 0x000fe20000000000 */
[----:B------:R-:W-:Y:S01]  /*2280*/  UIADD3 UR14, UR8, 0x404, URZ ;  /* 0x00000404080e7890 */ /* 0x000fe2000fffe03f */
[----:B------:R-:W-:Y:S01]  /*2290*/  QGMMA.64x64x32.F32.E4M3.E4M3 R24, gdesc[UR16], R24 ;  /* 0x00e00000101879f3 */ /* 0x000fe20008700818 */
[----:B------:R-:W-:Y:S02]  /*22a0*/  UIADD3 UR16, UR8, 0x4, URZ ;  /* 0x0000000408107890 */ /* 0x000fe4000fffe03f */
[----:B------:R-:W-:Y:S01]  /*22b0*/  UIADD3 UR18, UR7, 0x4, URZ ;  /* 0x0000000407127890 */ /* 0x000fe2000fffe03f */
[----:B------:R-:W-:Y:S01]  /*22c0*/  UMOV UR17, 0x40000040 ;  /* 0x4000004000117882 */ /* 0x000fe20000000000 */
[----:B------:R-:W-:-:S07]  /*22d0*/  UMOV UR19, 0x40000040 ;  /* 0x4000004000137882 */ /* 0x000fce0000000000 */
[----:B------:R-:W-:Y:S01]  /*22e0*/  QGMMA.64x64x32.F32.E4M3.E4M3 R56, gdesc[UR16], R56 ;  /* 0x00e00000103879f3 */ /* 0x000fe20008700838 */
[----:B------:R-:W-:Y:S01]  /*22f0*/  UMOV UR16, UR14 ;  /* 0x0000000e00107c82 */ /* 0x000fe20008000000 */
[----:B------:R-:W-:Y:S02]  /*2300*/  UMOV UR17, 0x40000040 ;  /* 0x4000004000117882 */ /* 0x000fe40000000000 */
[----:B------:R-:W-:Y:S01]  /*2310*/  QGMMA.64x64x32.F32.E4M3.E4M3 R24, gdesc[UR16], R24 ;  /* 0x00e00000101879f3 */ /* 0x000fe20008700818 */
[----:B------:R-:W-:Y:S02]  /*2320*/  UIADD3 UR16, UR8, 0x6, URZ ;  /* 0x0000000608107890 */ /* 0x000fe4000fffe03f */
[----:B------:R-:W-:Y:S02]  /*2330*/  UIADD3 UR18, UR7, 0x6, URZ ;  /* 0x0000000607127890 */ /* 0x000fe4000fffe03f */
[----:B------:R-:W-:Y:S01]  /*2340*/  UIADD3 UR8, UR8, 0x406, URZ ;  /* 0x0000040608087890 */ /* 0x000fe2000fffe03f */
[----:B------:R-:W-:Y:S01]  /*2350*/  UMOV UR17, 0x40000040 ;  /* 0x4000004000117882 */ /* 0x000fe20000000000 */
[----:B------:R-:W-:Y:S01]  /*2360*/  UMOV UR19, 0x40000040 ;  /* 0x4000004000137882 */ /* 0x000fe20000000000 */
[----:B------:R-:W-:-:S06]  /*2370*/  USEL UR7, URZ, 0x1, UP0 ;  /* 0x000000013f077887 */ /* 0x000fcc0008000000 */
[----:B------:R-:W-:Y:S01]  /*2380*/  ISETP.NE.AND P0, PT, RZ, UR7, PT ;  /* 0x00000007ff007c0c */ /* 0x000fe2000bf05270 */
[----:B------:R-:W-:Y:S01]  /*2390*/  QGMMA.64x64x32.F32.E4M3.E4M3 R56, gdesc[UR16], R56 ;  /* 0x00e00000103879f3 */ /* 0x000fe20008700838 */
[----:B------:R-:W-:Y:S01]  /*23a0*/  UMOV UR16, UR8 ;  /* 0x0000000800107c82 */ /* 0x000fe20008000000 */
[----:B------:R-:W-:Y:S02]  /*23b0*/  UMOV UR17, 0x40000040 ;  /* 0x4000004000117882 */ /* 0x000fe40000000000 */
[----:B------:R-:W-:Y:S03]  /*23c0*/  QGMMA.64x64x32.F32.E4M3.E4M3 R24, gdesc[UR16], R24, gsb0 ;  /* 0x00e00000101879f3 */ /* 0x000fe60008000818 */
[----:B------:R-:W-:-:S05]  /*23d0*/  WARPGROUP.DEPBAR.LE gsb0, 0x1 ;  /* 0x00008000000079c5 */ /* 0x000fca0000010100 */
[----:B------:R-:W-:Y:S05]  /*23e0*/  @!P0 BRA `(.L_x_24) ;  /* 0x0000000400088947 */ /* 0x000fea0003800000 */
[----:B------:R-:W-:Y:S02]  /*23f0*/  WARPGROUP.DEPBAR.LE gsb0, 0x0 ;  /* 0x00008000000079c5 */ /* 0x000fe40000010000 */
[----:B------:R-:W-:-:S01]  /*2400*/  FADD R145, R56, R145 ;  /* 0x0000009138917221 */ /* 0x000fc20000000000 */
[----:B------:R-:W-:Y:S01]  /*2410*/  FADD R140, R57, R140 ;  /* 0x0000008c398c7221 */ /* 0x000fe20000000000 */
        /* <DEDUP_REMOVED lines=62> */
[----:B------:R-:W-:-:S06]  /*2800*/  UMOV UR6, URZ ;  /* 0x0000003f00067c82 */ /* 0x000fcc0008000000 */
.L_x_24:
[----:B------:R-:W-:Y:S05]  /*2810*/  @!P1 BRA `(.L_x_25) ;  /* 0x0000000000049947 */ /* 0x000fea0003800000 */
[----:B------:R-:W-:Y:S01]  /*2820*/  BPT.TRAP 0x1 ;  /* 0x000000040000795c */ /* 0x000fe20000300000 */
.L_x_25:
[----:B------:R-:W-:Y:S01]  /*2830*/  ULEA UR8, UR13, UR10, 0x3 ;  /* 0x0000000a0d087291 */ /* 0x000fe2000f8e183f */
[----:B------:R-:W-:-:S03]  /*2840*/  ISETP.GT.U32.AND P0, PT, R4, 0x1, PT ;  /* 0x000000010400780c */ /* 0x000fc60003f04070 */
[----:B------:R-:W-:-:S04]  /*2850*/  UIADD3 UR8, UR8, 0x28, URZ ;  /* 0x0000002808087890 */ /* 0x000fc8000fffe03f */
[----:B------:R-:W-:-:S09]  /*2860*/  UPRMT UR8, URZ, 0x654, UR8 ;  /* 0x000006543f087896 */ /* 0x000fd20008000008 */
[----:B------:R-:W-:Y:S01]  /*2870*/  SYNCS.ARRIVE.TRANS64.RED.A1T0 RZ, [UR8], RZ ;  /* 0x000000ffffff79a7 */ /* 0x000fe20008100408 */
[----:B------:R-:W-:Y:S05]  /*2880*/  @P0 BRA `(.L_x_26) ;  /* 0x0000000000040947 */ /* 0x000fea0003800000 */
[----:B------:R-:W-:Y:S01]  /*2890*/  BPT.TRAP 0x1 ;  /* 0x000000040000795c */ /* 0x000fe20000300000 */
.L_x_26:
[----:B------:R-:W-:Y:S01]  /*28a0*/  UIADD3 UR12, UR12, 0x1, URZ ;  /* 0x000000010c0c7890 */ /* 0x000fe2000fffe03f */
[C---:B------:R-:W-:Y:S01]  /*28b0*/  ISETP.GT.AND P0, PT, R10.reuse, 0x1, PT ;  /* 0x000000010a00780c */ /* 0x040fe20003f04270 */
[----:B------:R-:W-:Y:S01]  /*28c0*/  UIADD3 UR13, UR13, 0x1, URZ ;  /* 0x000000010d0d7890 */ /* 0x000fe2000fffe03f */
[----:B------:R-:W-:Y:S01]  /*28d0*/  VIADD R10, R10, 0xffffffff ;  /* 0xffffffff0a0a7836 */ /* 0x000fe20000000000 */
[----:B------:R-:W-:Y:S02]  /*28e0*/  UISETP.NE.AND UP0, UPT, UR12, 0x5, UPT ;  /* 0x000000050c00788c */ /* 0x000fe4000bf05270 */
[----:B------:R-:W-:Y:S02]  /*28f0*/  UISETP.NE.AND UP1, UPT, UR13, 0x5, UPT ;  /* 0x000000050d00788c */ /* 0x000fe4000bf25270 */
[----:B------:R-:W-:Y:S02]  /*2900*/  USEL UR8, URZ, 0x1, UP0 ;  /* 0x000000013f087887 */ /* 0x000fe40008000000 */
[----:B------:R-:W-:-:S02]  /*2910*/  USEL UR12, UR12, URZ, UP0 ;  /* 0x0000003f0c0c7287 */ /* 0x000fc40008000000 */
[----:B------:R-:W-:Y:S02]  /*2920*/  USEL UR13, UR13, URZ, UP1 ;  /* 0x0000003f0d0d7287 */ /* 0x000fe40008800000 */
[----:B------:R-:W-:Y:S01]  /*2930*/  LOP3.LUT R13, R13, UR8, RZ, 0x3c, !PT ;  /* 0x000000080d0d7c12 */ /* 0x000fe2000f8e3cff */
[----:B------:R-:W-:Y:S01]  /*2940*/  UMOV UR8, 0x1 ;  /* 0x0000000100087882 */ /* 0x000fe20000000000 */
[----:B------:R-:W-:Y:S08]  /*2950*/  @P0 BRA `(.L_x_27) ;  /* 0xfffffff400980947 */ /* 0x000ff0000383ffff */
.L_x_19:
[----:B------:R-:W-:Y:S01]  /*2960*/  UISETP.NE.AND UP0, UPT, UR6, URZ, UPT ;  /* 0x0000003f0600728c */ /* 0x000fe2000bf05270 */
[----:B01----:R-:W0:Y:S03]  /*2970*/  LDC R10, c[0x0][0x28c] ;  /* 0x0000a300ff0a7b82 */ /* 0x003e260000000800 */
[----:B------:R-:W-:-:S06]  /*2980*/  USEL UR6, URZ, 0x1, !UP0 ;  /* 0x000000013f067887 */ /* 0x000fcc000c000000 */
[----:B------:R-:W-:Y:S02]  /*2990*/  ISETP.NE.AND P0, PT, RZ, UR6, PT ;  /* 0x00000006ff007c0c */ /* 0x000fe4000bf05270 */
[----:B0-----:R-:W-:-:S11]  /*29a0*/  ISETP.GE.AND P1, PT, R10, 0x1, PT ;  /* 0x000000010a00780c */ /* 0x001fd60003f26270 */
[----:B------:R-:W-:Y:S05]  /*29b0*/  @!P0 BRA `(.L_x_28) ;  /* 0x0000000400048947 */ /* 0x000fea0003800000 */
[----:B------:R-:W-:Y:S02]  /*29c0*/  WARPGROUP.DEPBAR.LE gsb0, 0x0 ;  /* 0x00008000000079c5 */ /* 0x000fe40000010000 */
[----:B------:R-:W-:Y:S01]  /*29d0*/  FADD R145, R56, R145 ;  /* 0x0000009138917221 */ /* 0x000fe20000000000 */
        /* <DEDUP_REMOVED lines=62> */
[----:B------:R-:W-:-:S07]  /*2dc0*/  FADD R18, R18, R55 ;  /* 0x0000003712127221 */ /* 0x000fce0000000000 */
.L_x_28:
[----:B------:R-:W-:Y:S02]  /*2dd0*/  WARPGROUP.DEPBAR.LE gsb0, 0x0 ;  /* 0x00008000000079c5 */ /* 0x000fe40000010000 */
[----:B------:R-:W-:Y:S05]  /*2de0*/  @!P1 BRA `(.L_x_29) ;  /* 0x0000000000409947 */ /* 0x000fea0003800000 */
[----:B------:R-:W-:-:S13]  /*2df0*/  ISETP.NE.AND P0, PT, R142, 0x3, PT ;  /* 0x000000038e00780c */ /* 0x000fda0003f05270 */
[----:B------:R-:W-:Y:S05]  /*2e00*/  @!P0 BRA `(.L_x_30) ;  /* 0x0000000000048947 */ /* 0x000fea0003800000 */
[----:B------:R-:W-:Y:S01]  /*2e10*/  BPT.TRAP 0x1 ;  /* 0x000000040000795c */ /* 0x000fe20000300000 */
.L_x_30:
[----:B------:R-:W-:Y:S01]  /*2e20*/  UISETP.LT.AND UP0, UPT, UR9, 0x1, UPT ;  /* 0x000000010900788c */ /* 0x000fe2000bf01270 */
[----:B------:R-:W-:-:S03]  /*2e30*/  ISETP.GT.U32.AND P0, PT, R4, 0x1, PT ;  /* 0x000000010400780c */ /* 0x000fc60003f04070 */
[----:B------:R-:W-:-:S04]  /*2e40*/  USEL UR8, UR9, 0x1, UP0 ;  /* 0x0000000109087887 */ /* 0x000fc80008000000 */
[----:B------:R-:W-:-:S04]  /*2e50*/  UIADD3 UR8, UR5, UR9, -UR8 ;  /* 0x0000000905087290 */ /* 0x000fc8000fffe808 */
[----:B------:R-:W-:-:S04]  /*2e60*/  UIMAD.WIDE.U32 UR6, UR8, -0x33333333, URZ ;  /* 0xcccccccd080678a5 */ /* 0x000fc8000f8e003f */
[----:B------:R-:W-:-:S04]  /*2e70*/  USHF.R.U32.HI UR6, URZ, 0x2, UR7 ;  /* 0x000000023f067899 */ /* 0x000fc80008011607 */
[----:B------:R-:W-:-:S04]  /*2e80*/  UIMAD UR8, UR6, -0x5, UR8 ;  /* 0xfffffffb060878a4 */ /* 0x000fc8000f8e0208 */
[----:B------:R-:W-:-:S04]  /*2e90*/  ULEA UR8, UR8, UR10, 0x3 ;  /* 0x0000000a08087291 */ /* 0x000fc8000f8e183f */
[----:B------:R-:W-:-:S04]  /*2ea0*/  UIADD3 UR8, UR8, 0x28, URZ ;  /* 0x0000002808087890 */ /* 0x000fc8000fffe03f */
[----:B------:R-:W-:-:S09]  /*2eb0*/  UPRMT UR8, URZ, 0x654, UR8 ;  /* 0x000006543f087896 */ /* 0x000fd20008000008 */
[----:B------:R-:W-:Y:S01]  /*2ec0*/  SYNCS.ARRIVE.TRANS64.RED.A1T0 RZ, [UR8], RZ ;  /* 0x000000ffffff79a7 */ /* 0x000fe20008100408 */
[----:B------:R-:W-:Y:S05]  /*2ed0*/  @P0 BRA `(.L_x_29) ;  /* 0x0000000000040947 */ /* 0x000fea0003800000 */
[----:B------:R-:W-:Y:S01]  /*2ee0*/  BPT.TRAP 0x1 ;  /* 0x000000040000795c */ /* 0x000fe20000300000 */
.L_x_29:
[----:B------:R-:W0:Y:S01]  /*2ef0*/  LDC R14, c[0x0][0x288] ;  /* 0x0000a200ff0e7b82 */ /* 0x000e220000000800 */
[----:B------:R-:W-:Y:S01]  /*2f00*/  IMAD.SHL.U32 R33, R7, 0x40, RZ ;  /* 0x0000004007217824 */ /* 0x000fe200078e00ff */
[--C-:B------:R-:W-:Y:S01]  /*2f10*/  SHF.R.U32.HI R10, RZ, 0x2, R0.reuse ;  /* 0x00000002ff0a7819 */ /* 0x100fe20000011600 */
[----:B------:R-:W-:Y:S01]  /*2f20*/  UIADD3 UR5, UR9, UR5, URZ ;  /* 0x0000000509057290 */ /* 0x000fe2000fffe03f */
[----:B------:R-:W-:Y:S01]  /*2f30*/  LOP3.LUT R12, R0, 0x60, RZ, 0xc0, !PT ;  /* 0x00000060000c7812 */ /* 0x000fe200078ec0ff */
[----:B------:R-:W-:Y:S01]  /*2f40*/  IMAD.SHL.U32 R34, R6, 0x100, RZ ;  /* 0x0000010006227824 */ /* 0x000fe200078e00ff */
[----:B------:R-:W-:Y:S01]  /*2f50*/  SHF.R.U32.HI R13, RZ, 0x7, R0 ;  /* 0x00000007ff0d7819 */ /* 0x000fe20000011600 */
[----:B------:R-:W-:Y:S01]  /*2f60*/  UISETP.GT.U32.AND UP0, UPT, UR5, 0x4, UPT ;  /* 0x000000040500788c */ /* 0x000fe2000bf04070 */
[----:B------:R-:W-:Y:S01]  /*2f70*/  LOP3.LUT R11, R10, 0x7, RZ, 0xc0, !PT ;  /* 0x000000070a0b7812 */ /* 0x000fe200078ec0ff */
[C---:B------:R-:W-:Y:S01]  /*2f80*/  IMAD.SHL.U32 R26, R0.reuse, 0x2, RZ ;  /* 0x00000002001a7824 */ /* 0x040fe200078e00ff */
[----:B------:R-:W-:Y:S01]  /*2f90*/  SHF.R.U32.HI R12, RZ, 0x1, R12 ;  /* 0x00000001ff0c7819 */ /* 0x000fe2000001160c */
[----:B------:R-:W-:Y:S01]  /*2fa0*/  ULDC UR12, c[0x0][0x284] ;  /* 0x0000a100000c7ab9 */ /* 0x000fe20000000800 */
[----:B------:R-:W-:Y:S01]  /*2fb0*/  LOP3.LUT R10, R13, 0x1, RZ, 0xc0, !PT ;  /* 0x000000010d0a7812 */ /* 0x000fe200078ec0ff */
[----:B------:R-:W-:Y:S01]  /*2fc0*/  UISETP.LT.U32.AND UP0, UPT, UR9, 0x5, UP0 ;  /* 0x000000050900788c */ /* 0x000fe20008701070 */
[----:B------:R-:W-:Y:S01]  /*2fd0*/  IADD3 R15, RZ, -R12, -R11 ;  /* 0x8000000cff0f7210 */ /* 0x000fe20007ffe80b */
[----:B------:R-:W-:Y:S01]  /*2fe0*/  UISETP.GE.U32.AND UP1, UPT, UR9, 0x5, UPT ;  /* 0x000000050900788c */ /* 0x000fe2000bf26070 */
[----:B------:R-:W-:Y:S01]  /*2ff0*/  LOP3.LUT R13, R0, 0x3, RZ, 0xc0, !PT ;  /* 0x00000003000d7812 */ /* 0x000fe200078ec0ff */
[C---:B------:R-:W-:Y:S01]  /*3000*/  IMAD.SHL.U32 R24, R10.reuse, 0x40, RZ ;  /* 0x000000400a187824 */ /* 0x040fe200078e00ff */
[----:B------:R-:W-:Y:S01]  /*3010*/  SHF.R.S32.HI R29, RZ, 0x1f, R5 ;  /* 0x0000001fff1d7819 */ /* 0x000fe20000011405 */
[----:B------:R-:W-:Y:S01]  /*3020*/  UIMAD.WIDE.U32 UR6, UR5, -0x33333333, URZ ;  /* 0xcccccccd050678a5 */ /* 0x000fe2000f8e003f */
[C---:B------:R-:W-:Y:S01]  /*3030*/  LOP3.LUT R26, R33.reuse, 0x6, R26, 0xf8, !PT ;  /* 0x00000006211a7812 */ /* 0x040fe200078ef81a */
[----:B------:R-:W-:Y:S01]  /*3040*/  USEL UR8, URZ, 0x1, !UP0 ;  /* 0x000000013f087887 */ /* 0x000fe2000c000000 */
[----:B------:R-:W-:Y:S01]  /*3050*/  IMAD R15, R10, -0x40, R15 ;  /* 0xffffffc00a0f7824 */ /* 0x000fe200078e020f */
[----:B------:R-:W-:Y:S01]  /*3060*/  ULDC.64 UR10, c[0x0][0x5d0] ;  /* 0x00017400000a7ab9 */ /* 0x000fe20000000a00 */
[----:B0-----:R-:W-:Y:S01]  /*3070*/  ISETP.GE.AND P0, PT, R33, R14, PT ;  /* 0x0000000e2100720c */ /* 0x001fe20003f06270 */
[----:B------:R-:W-:Y:S01]  /*3080*/  IMAD R10, R13, -0x2, R14 ;  /* 0xfffffffe0d0a7824 */ /* 0x000fe200078e020e */
[----:B------:R-:W-:Y:S01]  /*3090*/  SHF.R.S32.HI R27, RZ, 0x1f, R26 ;  /* 0x0000001fff1b7819 */ /* 0x000fe2000001141a */
[----:B------:R-:W-:Y:S01]  /*30a0*/  IMAD R14, R29, UR10, RZ ;  /* 0x0000000a1d0e7c24 */ /* 0x000fe2000f8e02ff */
[----:B------:R-:W-:Y:S01]  /*30b0*/  ISETP.GE.OR P0, PT, R34, UR12, P0 ;  /* 0x0000000c22007c0c */ /* 0x000fe20008706670 */
[----:B------:R-:W-:Y:S01]  /*30c0*/  USHF.R.U32.HI UR6, URZ, 0x2, UR7 ;  /* 0x000000023f067899 */ /* 0x000fe20008011607 */
[----:B------:R-:W-:Y:S01]  /*30d0*/  LOP3.LUT R35, R24, 0x40, R11, 0xe2, !PT ;  /* 0x0000004018237812 */ /* 0x000fe200078ee20b */
[----:B------:R-:W-:Y:S01]  /*30e0*/  ULOP3.LUT UR4, UR4, UR8, URZ, 0x3c, !UPT ;  /* 0x0000000804047292 */ /* 0x000fe2000f8e3c3f */
[----:B------:R-:W-:Y:S01]  /*30f0*/  IMAD.WIDE R24, R6, 0x100, RZ ;  /* 0x0000010006187825 */ /* 0x000fe200078e02ff */
[----:B------:R-:W-:Y:S01]  /*3100*/  UIMAD UR5, UR6, -0x5, UR5 ;  /* 0xfffffffb060578a4 */ /* 0x000fe2000f8e0205 */
[----:B------:R-:W-:Y:S01]  /*3110*/  IADD3 R34, -R34, UR12, R15 ;  /* 0x0000000c22227c10 */ /* 0x000fe2000fffe10f */
[----:B------:R-:W-:Y:S01]  /*3120*/  @UP1 ULOP3.LUT UR4, UR4, 0x1, UR6, 0x78, !UPT ;  /* 0x0000000104041892 */ /* 0x000fe2000f8e7806 */
[C---:B------:R-:W-:Y:S01]  /*3130*/  IMAD R11, R5.reuse, UR11, R14 ;  /* 0x0000000b050b7c24 */ /* 0x040fe2000f8e020e */
[----:B------:R-:W-:Y:S01]  /*3140*/  LOP3.LUT R35, R24, R35, R12, 0xfe, !PT ;  /* 0x0000002318237212 */ /* 0x000fe200078efe0c */
[----:B------:R-:W-:-:S04]  /*3150*/  IMAD.WIDE.U32 R6, R5, UR10, R26 ;  /* 0x0000000a05067c25 */ /* 0x000fc8000f8e001a */
[----:B------:R-:W-:Y:S02]  /*3160*/  IMAD.IADD R7, R7, 0x1, R11 ;  /* 0x0000000107077824 */ /* 0x000fe400078e020b */
[----:B------:R-:W-:Y:S02]  /*3170*/  IMAD.IADD R33, R10, 0x1, -R33 ;  /* 0x000000010a217824 */ /* 0x000fe400078e0a21 */
[----:B------:R-:W-:Y:S01]  /*3180*/  IMAD.MOV.U32 R32, RZ, RZ, -0x1 ;  /* 0xffffffffff207424 */ /* 0x000fe200078e00ff */
[----:B------:R-:W-:Y:S06]  /*3190*/  @P0 BRA `(.L_x_31) ;  /* 0x0000004800040947 */ /* 0x000fec0003800000 */
[----:B------:R-:W0:Y:S01]  /*31a0*/  LDC.64 R30, c[0x0][0x5c8] ;  /* 0x00017200ff1e7b82 */ /* 0x000e220000000a00 */
[----:B------:R-:W-:Y:S01]  /*31b0*/  ULDC.64 UR6, c[0x0][0x5c0] ;  /* 0x0001700000067ab9 */ /* 0x000fe20000000a00 */
[----:B------:R-:W-:Y:S01]  /*31c0*/  BSSY B0, `(.L_x_31) ;  /* 0x000047e000007945 */ /* 0x000fe20003800000 */
[-C--:B0-----:R-:W-:Y:S02]  /*31d0*/  IMAD R10, R25, R30.reuse, RZ ;  /* 0x0000001e190a7224 */ /* 0x081fe400078e02ff */
[----:B------:R-:W-:-:S04]  /*31e0*/  IMAD.WIDE.U32 R6, R35, R30, R6 ;  /* 0x0000001e23067225 */ /* 0x000fc800078e0006 */
[----:B------:R-:W-:Y:S01]  /*31f0*/  IMAD R13, R35, R31, R10 ;  /* 0x0000001f230d7224 */ /* 0x000fe200078e020a */
[----:B------:R-:W-:Y:S01]  /*3200*/  IADD3 R14, P4, R6, UR6, RZ ;  /* 0x00000006060e7c10 */ /* 0x000fe2000ff9e0ff */
[C---:B------:R-:W-:Y:S01]  /*3210*/  IMAD.SHL.U32 R11, R30.reuse, 0x80, RZ ;  /* 0x000000801e0b7824 */ /* 0x040fe200078e00ff */
[C---:B------:R-:W-:Y:S01]  /*3220*/  LEA R28, P2, R30.reuse, R6, 0x3 ;  /* 0x000000061e1c7211 */ /* 0x040fe200078418ff */
[----:B------:R-:W-:Y:S01]  /*3230*/  IMAD.IADD R36, R7, 0x1, R13 ;  /* 0x0000000107247824 */ /* 0x000fe200078e020d */
[----:B------:R-:W-:Y:S02]  /*3240*/  SHF.L.U64.HI R7, R30, 0x7, R31 ;  /* 0x000000071e077819 */ /* 0x000fe4000001021f */
[----:B------:R-:W-:Y:S02]  /*3250*/  IADD3 R10, P1, P0, R6, UR6, R11 ;  /* 0x00000006060a7c10 */ /* 0x000fe4000f83e00b */
[----:B------:R-:W-:Y:S02]  /*3260*/  IADD3.X R15, R36, UR7, RZ, P4, !PT ;  /* 0x00000007240f7c10 */ /* 0x000fe4000a7fe4ff */
[----:B---3-5:R-:W-:-:S02]  /*3270*/  FSETP.NEU.AND P4, PT, R9, RZ, PT ;  /* 0x000000ff0900720b */ /* 0x028fc40003f8d000 */
[----:B------:R-:W-:Y:S02]  /*3280*/  LEA.HI.X R30, R30, R36, R31, 0x3, P2 ;  /* 0x000000241e1e7211 */ /* 0x000fe400010f1c1f */
[C---:B------:R-:W-:Y:S02]  /*3290*/  IADD3 R12, P2, R28.reuse, UR6, RZ ;  /* 0x000000061c0c7c10 */ /* 0x040fe4000ff5e0ff */
[----:B------:R-:W-:Y:S02]  /*32a0*/  IADD3 R6, P5, P6, R28, UR6, R11 ;  /* 0x000000061c067c10 */ /* 0x000fe4000febe00b */
[--C-:B------:R-:W-:Y:S02]  /*32b0*/  IADD3.X R11, R36, UR7, R7.reuse, P1, P0 ;  /* 0x00000007240b7c10 */ /* 0x100fe40008fe0407 */
[C---:B------:R-:W-:Y:S02]  /*32c0*/  IADD3.X R13, R30.reuse, UR7, RZ, P2, !PT ;  /* 0x000000071e0d7c10 */ /* 0x040fe400097fe4ff */
[----:B------:R-:W-:Y:S01]  /*32d0*/  IADD3.X R7, R30, UR7, R7, P5, P6 ;  /* 0x000000071e077c10 */ /* 0x000fe2000afec407 */
[----:B------:R-:W-:Y:S06]  /*32e0*/  @!P4 BRA `(.L_x_32) ;  /* 0x00000034009cc947 */ /* 0x000fec0003800000 */
[----:B------:R-:W-:Y:S01]  /*32f0*/  ULDC.64 UR6, c[0x0][0x5b8] ;  /* 0x00016e0000067ab9 */ /* 0x000fe20000000a00 */
[----:B------:R-:W-:Y:S01]  /*3300*/  ISETP.GE.AND P0, PT, R34, 0x1, PT ;  /* 0x000000012200780c */ /* 0x000fe20003f06270 */
[----:B------:R-:W-:Y:S01]  /*3310*/  IMAD R28, R29, UR6, RZ ;  /* 0x000000061d1c7c24 */ /* 0x000fe2000f8e02ff */
[----:B------:R-:W-:Y:S01]  /*3320*/  ULDC.64 UR10, c[0x0][0x5a8] ;  /* 0x00016a00000a7ab9 */ /* 0x000fe20000000a00 */
[----:B------:R-:W-:Y:S01]  /*3330*/  IMAD.WIDE.U32 R26, R5, UR6, R26 ;  /* 0x00000006051a7c25 */ /* 0x000fe2000f8e001a */
[----:B------:R-:W-:Y:S01]  /*3340*/  ISETP.LT.OR P4, PT, R33, 0x1, !P0 ;  /* 0x000000012100780c */ /* 0x000fe20004781670 */
[----:B------:R-:W-:Y:S02]  /*3350*/  BSSY B1, `(.L_x_33) ;  /* 0x000000c000017945 */ /* 0x000fe40003800000 */
[----:B------:R-:W-:Y:S01]  /*3360*/  IMAD R5, R5, UR7, R28 ;  /* 0x0000000705057c24 */ /* 0x000fe2000f8e021c */
[----:B------:R-:W-:Y:S02]  /*3370*/  ULDC.64 UR6, c[0x0][0x5b0] ;  /* 0x00016c0000067ab9 */ /* 0x000fe40000000a00 */
[----:B------:R-:W-:-:S02]  /*3380*/  IMAD R30, R25, UR6, RZ ;  /* 0x00000006191e7c24 */ /* 0x000fc4000f8e02ff */
[----:B------:R-:W-:Y:S02]  /*3390*/  IMAD.IADD R27, R27, 0x1, R5 ;  /* 0x000000011b1b7824 */ /* 0x000fe400078e0205 */
[C---:B------:R-:W-:Y:S02]  /*33a0*/  IMAD R5, R35.reuse, UR7, R30 ;  /* 0x0000000723057c24 */ /* 0x040fe4000f8e021e */
[----:B------:R-:W-:-:S03]  /*33b0*/  IMAD.WIDE.U32 R28, R35, UR6, R26 ;  /* 0x00000006231c7c25 */ /* 0x000fc6000f8e001a */
[----:B------:R-:W-:-:S04]  /*33c0*/  IADD3 R28, P1, R28, UR10, RZ ;  /* 0x0000000a1c1c7c10 */ /* 0x000fc8000ff3e0ff */
[--C-:B------:R-:W-:Y:S02]  /*33d0*/  IADD3.X R29, R29, UR11, R5.reuse, P1, !PT ;  /* 0x0000000b1d1d7c10 */ /* 0x100fe40008ffe405 */
[----:B------:R-:W-:Y:S01]  /*33e0*/  PRMT R5, RZ, 0x7610, R5 ;  /* 0x00007610ff057816 */ /* 0x000fe20000000005 */
[----:B------:R-:W-:Y:S06]  /*33f0*/  @P4 BRA `(.L_x_34) ;  /* 0x0000000000044947 */ /* 0x000fec0003800000 */
[----:B------:R0:W5:Y:S02]  /*3400*/  LDG.E.U8 R5, desc[UR20][R28.64] ;  /* 0x000000141c057981 */ /* 0x000164000c1e1100 */
.L_x_34:
[----:B------:R-:W-:Y:S05]  /*3410*/  BSYNC B1 ;  /* 0x0000000000017941 */ /* 0x000fea0003800000 */
.L_x_33:
[----:B-----5:R-:W-:Y:S01]  /*3420*/  LOP3.LUT R5, R5, 0xff, RZ, 0xc0, !PT ;  /* 0x000000ff05057812 */ /* 0x020fe200078ec0ff */
[----:B------:R-:W-:Y:S01]  /*3430*/  BSSY B1, `(.L_x_35) ;  /* 0x000000b000017945 */ /* 0x000fe20003800000 */
[----:B------:R-:W-:Y:S02]  /*3440*/  ISETP.LT.OR P2, PT, R33, 0x2, !P0 ;  /* 0x000000022100780c */ /* 0x000fe40004741670 */
[----:B------:R-:W-:-:S05]  /*3450*/  F2FP.F16.E4M3.UNPACK_B R5, R5 ;  /* 0x00000005ff05723e */ /* 0x000fca00020006ff */
[----:B------:R-:W-:Y:S01]  /*3460*/  HADD2.F32 R30, -RZ, R5.H0_H0 ;  /* 0x20000005ff1e7230 */ /* 0x000fe20000004100 */
[----:B------:R-:W-:-:S04]  /*3470*/  PRMT R5, RZ, 0x7610, R5 ;  /* 0x00007610ff057816 */ /* 0x000fc80000000005 */
[----:B------:R-:W-:-:S04]  /*3480*/  FMUL R30, R30, R9 ;  /* 0x000000091e1e7220 */ /* 0x000fc80000400000 */
[----:B--2---:R-:W-:-:S05]  /*3490*/  FFMA R30, R145, R8, R30 ;  /* 0x00000008911e7223 */ /* 0x004fca000000001e */
[----:B------:R-:W-:-:S05]  /*34a0*/  F2FP.SATFINITE.E4M3.F32.PACK_AB_MERGE_C R31, RZ, R30, RZ ;  /* 0x0000001eff1f723e */ /* 0x000fca00048070ff */
[----:B------:R1:W-:Y:S01]  /*34b0*/  @!P4 STG.E.U8 desc[UR20][R14.64], R31 ;  /* 0x0000001f0e00c986 */ /* 0x0003e2000c101114 */
[----:B------:R-:W-:Y:S05]  /*34c0*/  @P2 BRA `(.L_x_36) ;  /* 0x0000000000042947 */ /* 0x000fea0003800000 */
[----:B------:R2:W5:Y:S02]  /*34d0*/  LDG.E.U8 R5, desc[UR20][R28.64+0x1] ;  /* 0x000001141c057981 */ /* 0x000564000c1e1100 */
.L_x_36:
[----:B------:R-:W-:Y:S05]  /*34e0*/  BSYNC B1 ;  /* 0x0000000000017941 */ /* 0x000fea0003800000 */
.L_x_35:
[----:B-----5:R-:W-:Y:S01]  /*34f0*/  LOP3.LUT R5, R5, 0xff, RZ, 0xc0, !PT ;  /* 0x000000ff05057812 */ /* 0x020fe200078ec0ff */
[----:B------:R-:W-:Y:S01]  /*3500*/  BSSY B1, `(.L_x_37) ;  /* 0x0000013000017945 */ /* 0x000fe20003800000 */
[----:B------:R-:W-:Y:S02]  /*3510*/  IADD3 R37, P1, R35, 0x8, RZ ;  /* 0x0000000823257810 */ /* 0x000fe40007f3e0ff */
[----:B------:R-:W-:-:S03]  /*3520*/  F2FP.F16.E4M3.UNPACK_B R5, R5 ;  /* 0x00000005ff05723e */ /* 0x000fc600020006ff */
[----:B-1----:R-:W-:Y:S01]  /*3530*/  IMAD.X R31, RZ, RZ, R25, P1 ;  /* 0x000000ffff1f7224 */ /* 0x002fe200008e0619 */
[----:B------:R-:W-:Y:S01]  /*3540*/  ISETP.GE.AND P1, PT, R34, 0x9, PT ;  /* 0x000000092200780c */ /* 0x000fe20003f26270 */
[----:B------:R-:W-:Y:S02]  /*3550*/  HADD2.F32 R30, -RZ, R5.H0_H0 ;  /* 0x20000005ff1e7230 */ /* 0x000fe40000004100 */
[----:B------:R-:W-:Y:S01]  /*3560*/  IMAD R36, R31, UR6, RZ ;  /* 0x000000061f247c24 */ /* 0x000fe2000f8e02ff */
[----:B------:R-:W-:Y:S02]  /*3570*/  ISETP.LT.OR P5, PT, R33, 0x1, !P1 ;  /* 0x000000012100780c */ /* 0x000fe40004fa1670 */
[----:B------:R-:W-:Y:S01]  /*3580*/  FMUL R5, R30, R9 ;  /* 0x000000091e057220 */ /* 0x000fe20000400000 */
[----:B------:R-:W-:-:S04]  /*3590*/  IMAD.WIDE.U32 R30, R37, UR6, R26 ;  /* 0x00000006251e7c25 */ /* 0x000fc8000f8e001a */
[----:B------:R-:W-:Y:S01]  /*35a0*/  FFMA R5, R140, R8, R5 ;  /* 0x000000088c057223 */ /* 0x000fe20000000005 */
[----:B------:R-:W-:Y:S01]  /*35b0*/  IMAD R37, R37, UR7, R36 ;  /* 0x0000000725257c24 */ /* 0x000fe2000f8e0224 */
[----:B------:R-:W-:-:S03]  /*35c0*/  IADD3 R30, P4, R30, UR10, RZ ;  /* 0x0000000a1e1e7c10 */ /* 0x000fc6000ff9e0ff */
[----:B------:R-:W-:Y:S02]  /*35d0*/  F2FP.SATFINITE.E4M3.F32.PACK_AB_MERGE_C R39, RZ, R5, RZ ;  /* 0x00000005ff27723e */ /* 0x000fe400048070ff */
[----:B------:R-:W-:Y:S02]  /*35e0*/  IADD3.X R31, R31, UR11, R37, P4, !PT ;  /* 0x0000000b1f1f7c10 */ /* 0x000fe4000a7fe425 */
[----:B------:R-:W-:Y:S01]  /*35f0*/  PRMT R5, RZ, 0x7610, R5 ;  /* 0x00007610ff057816 */ /* 0x000fe20000000005 */
[----:B------:R1:W-:Y:S01]  /*3600*/  @!P2 STG.E.U8 desc[UR20][R14.64+0x1], R39 ;  /* 0x000001270e00a986 */ /* 0x0003e2000c101114 */
[----:B------:R-:W-:Y:S05]  /*3610*/  @P5 BRA `(.L_x_38) ;  /* 0x0000000000045947 */ /* 0x000fea0003800000 */
[----:B------:R3:W5:Y:S02]  /*3620*/  LDG.E.U8 R5, desc[UR20][R30.64] ;  /* 0x000000141e057981 */ /* 0x000764000c1e1100 */
.L_x_38:
[----:B------:R-:W-:Y:S05]  /*3630*/  BSYNC B1 ;  /* 0x0000000000017941 */ /* 0x000fea0003800000 */
.L_x_37:
[----:B-----5:R-:W-:Y:S01]  /*3640*/  LOP3.LUT R5, R5, 0xff, RZ, 0xc0, !PT ;  /* 0x000000ff05057812 */ /* 0x020fe200078ec0ff */
[----:B------:R-:W-:Y:S01]  /*3650*/  BSSY B1, `(.L_x_39) ;  /* 0x000000b000017945 */ /* 0x000fe20003800000 */
[----:B------:R-:W-:Y:S02]  /*3660*/  ISETP.LT.OR P2, PT, R33, 0x2, !P1 ;  /* 0x000000022100780c */ /* 0x000fe40004f41670 */
[----:B------:R-:W-:-:S05]  /*3670*/  F2FP.F16.E4M3.UNPACK_B R5, R5 ;  /* 0x00000005ff05723e */ /* 0x000fca00020006ff */
[----:B------:R-:W-:Y:S01]  /*3680*/  HADD2.F32 R36, -RZ, R5.H0_H0 ;  /* 0x20000005ff247230 */ /* 0x000fe20000004100 */
[----:B------:R-:W-:-:S04]  /*3690*/  PRMT R5, RZ, 0x7610, R5 ;  /* 0x00007610ff057816 */ /* 0x000fc80000000005 */
[----:B------:R-:W-:-:S04]  /*36a0*/  FMUL R36, R36, R9 ;  /* 0x0000000924247220 */ /* 0x000fc80000400000 */
[----:B------:R-:W-:-:S05]  /*36b0*/  FFMA R36, R143, R8, R36 ;  /* 0x000000088f247223 */ /* 0x000fca0000000024 */
[----:B------:R-:W-:-:S05]  /*36c0*/  F2FP.SATFINITE.E4M3.F32.PACK_AB_MERGE_C R37, RZ, R36, RZ ;  /* 0x00000024ff25723e */ /* 0x000fca00048070ff */
[----:B------:R4:W-:Y:S01]  /*36d0*/  @!P5 STG.E.U8 desc[UR20][R12.64], R37 ;  /* 0x000000250c00d986 */ /* 0x0009e2000c101114 */
[----:B------:R-:W-:Y:S05]  /*36e0*/  @P2 BRA `(.L_x_40) ;  /* 0x0000000000042947 */ /* 0x000fea0003800000 */
[----:B------:R0:W5:Y:S02]  /*36f0*/  LDG.E.U8 R5, desc[UR20][R30.64+0x1] ;  /* 0x000001141e057981 */ /* 0x000164000c1e1100 */
.L_x_40:
[----:B------:R-:W-:Y:S05]  /*3700*/  BSYNC B1 ;  /* 0x0000000000017941 */ /* 0x000fea0003800000 */
.L_x_39:
[----:B-----5:R-:W-:Y:S01]  /*3710*/  LOP3.LUT R5, R5, 0xff, RZ, 0xc0, !PT ;  /* 0x000000ff05057812 */ /* 0x020fe200078ec0ff */
[----:B------:R-:W-:Y:S01]  /*3720*/  BSSY B1, `(.L_x_41) ;  /* 0x000000b000017945 */ /* 0x000fe20003800000 */
[----:B------:R-:W-:Y:S02]  /*3730*/  ISETP.LT.OR P4, PT, R33, 0x9, !P0 ;  /* 0x000000092100780c */ /* 0x000fe40004781670 */
[----:B------:R-:W-:-:S05]  /*3740*/  F2FP.F16.E4M3.UNPACK_B R5, R5 ;  /* 0x00000005ff05723e */ /* 0x000fca00020006ff */
[----:B------:R-:W-:-:S05]  /*3750*/  HADD2.F32 R36, -RZ, R5.H0_H0 ;  /* 0x20000005ff247230 */ /* 0x000fca0000004100 */
[----:B------:R-:W-:-:S04]  /*3760*/  FMUL R5, R36, R9 ;  /* 0x0000000924057220 */ /* 0x000fc80000400000 */
[----:B------:R-:W-:-:S05]  /*3770*/  FFMA R5, R138, R8, R5 ;  /* 0x000000088a057223 */ /* 0x000fca0000000005 */
[----:B----4-:R-:W-:Y:S02]  /*3780*/  F2FP.SATFINITE.E4M3.F32.PACK_AB_MERGE_C R37, RZ, R5, RZ ;  /* 0x00000005ff25723e */ /* 0x010fe400048070ff */
[----:B------:R-:W-:-:S03]  /*3790*/  PRMT R5, RZ, 0x7610, R5 ;  /* 0x00007610ff057816 */ /* 0x000fc60000000005 */
[----:B------:R4:W-:Y:S01]  /*37a0*/  @!P2 STG.E.U8 desc[UR20][R12.64+0x1], R37 ;  /* 0x000001250c00a986 */ /* 0x0009e2000c101114 */
[----:B------:R-:W-:Y:S05]  /*37b0*/  @P4 BRA `(.L_x_42) ;  /* 0x0000000000044947 */ /* 0x000fea0003800000 */
[----:B------:R0:W5:Y:S02]  /*37c0*/  LDG.E.U8 R5, desc[UR20][R28.64+0x8] ;  /* 0x000008141c057981 */ /* 0x000164000c1e1100 */
.L_x_42:
[----:B------:R-:W-:Y:S05]  /*37d0*/  BSYNC B1 ;  /* 0x0000000000017941 */ /* 0x000fea0003800000 */
.L_x_41:
        /* <DEDUP_REMOVED lines=8> */
[----:B----4-:R-:W-:-:S05]  /*3860*/  F2FP.SATFINITE.E4M3.F32.PACK_AB_MERGE_C R37, RZ, R36, RZ ;  /* 0x00000024ff25723e */ /* 0x010fca00048070ff */
[----:B------:R4:W-:Y:S01]  /*3870*/  @!P4 STG.E.U8 desc[UR20][R14.64+0x8], R37 ;  /* 0x000008250e00c986 */ /* 0x0009e2000c101114 */
[----:B------:R-:W-:Y:S05]  /*3880*/  @P2 BRA `(.L_x_44) ;  /* 0x0000000000042947 */ /* 0x000fea0003800000 */
[----:B------:R0:W5:Y:S02]  /*3890*/  LDG.E.U8 R5, desc[UR20][R28.64+0x9] ;  /* 0x000009141c057981 */ /* 0x000164000c1e1100 */
.L_x_44:
[----:B------:R-:W-:Y:S05]  /*38a0*/  BSYNC B1 ;  /* 0x0000000000017941 */ /* 0x000fea0003800000 */
.L_x_43:
        /* <DEDUP_REMOVED lines=12> */
.L_x_46:
[----:B------:R-:W-:Y:S05]  /*3970*/  BSYNC B1 ;  /* 0x0000000000017941 */ /* 0x000fea0003800000 */
.L_x_45:
        /* <DEDUP_REMOVED lines=12> */
.L_x_48:
[----:B------:R-:W-:Y:S05]  /*3a40*/  BSYNC B1 ;  /* 0x0000000000017941 */ /* 0x000fea0003800000 */
.L_x_47:
        /* <DEDUP_REMOVED lines=12> */
.L_x_50:
[----:B------:R-:W-:Y:S05]  /*3b10*/  BSYNC B1 ;  /* 0x0000000000017941 */ /* 0x000fea0003800000 */
.L_x_49:
        /* <DEDUP_REMOVED lines=12> */
.L_x_52:
[----:B------:R-:W-:Y:S05]  /*3be0*/  BSYNC B1 ;  /* 0x0000000000017941 */ /* 0x000fea0003800000 */
.L_x_51:
        /* <DEDUP_REMOVED lines=12> */
.L_x_54:
[----:B------:R-:W-:Y:S05]  /*3cb0*/  BSYNC B1 ;  /* 0x0000000000017941 */ /* 0x000fea0003800000 */
.L_x_53:
        /* <DEDUP_REMOVED lines=12> */
.L_x_56:
[----:B------:R-:W-:Y:S05]  /*3d80*/  BSYNC B1 ;  /* 0x0000000000017941 */ /* 0x000fea0003800000 */
.L_x_55:
        /* <DEDUP_REMOVED lines=12> */
.L_x_58:
[----:B------:R-:W-:Y:S05]  /*3e50*/  BSYNC B1 ;  /* 0x0000000000017941 */ /* 0x000fea0003800000 */
.L_x_57:
        /* <DEDUP_REMOVED lines=12> */
.L_x_60:
[----:B------:R-:W-:Y:S05]  /*3f20*/  BSYNC B1 ;  /* 0x0000000000017941 */ /* 0x000fea0003800000 */
.L_x_59:
        /* <DEDUP_REMOVED lines=12> */
.L_x_62:
[----:B------:R-:W-:Y:S05]  /*3ff0*/  BSYNC B1 ;  /* 0x0000000000017941 */ /* 0x000fea0003800000 */
.L_x_61:
        /* <DEDUP_REMOVED lines=12> */
.L_x_64:
[----:B------:R-:W-:Y:S05]  /*40c0*/  BSYNC B1 ;  /* 0x0000000000017941 */ /* 0x000fea0003800000 */
.L_x_63:
        /* <DEDUP_REMOVED lines=12> */
.L_x_66:
[----:B------:R-:W-:Y:S05]  /*4190*/  BSYNC B1 ;  /* 0x0000000000017941 */ /* 0x000fea0003800000 */
.L_x_65:
        /* <DEDUP_REMOVED lines=12> */
.L_x_68:
[----:B------:R-:W-:Y:S05]  /*4260*/  BSYNC B1 ;  /* 0x0000000000017941 */ /* 0x000fea0003800000 */
.L_x_67:
        /* <DEDUP_REMOVED lines=12> */
.L_x_70:
[----:B------:R-:W-:Y:S05]  /*4330*/  BSYNC B1 ;  /* 0x0000000000017941 */ /* 0x000fea0003800000 */
.L_x_69:
        /* <DEDUP_REMOVED lines=12> */
.L_x_72:
[----:B------:R-:W-:Y:S05]  /*4400*/  BSYNC B1 ;  /* 0x0000000000017941 */ /* 0x000fea0003800000 */
.L_x_71:
        /* <DEDUP_REMOVED lines=12> */
.L_x_74:
[----:B------:R-:W-:Y:S05]  /*44d0*/  BSYNC B1 ;  /* 0x0000000000017941 */ /* 0x000fea0003800000 */
.L_x_73:
        /* <DEDUP_REMOVED lines=12> */
.L_x_76:
[----:B------:R-:W-:Y:S05]  /*45a0*/  BSYNC B1 ;  /* 0x0000000000017941 */ /* 0x000fea0003800000 */
.L_x_75:
        /* <DEDUP_REMOVED lines=12> */
.L_x_78:
[----:B------:R-:W-:Y:S05]  /*4670*/  BSYNC B1 ;  /* 0x0000000000017941 */ /* 0x000fea0003800000 */
.L_x_77:
        /* <DEDUP_REMOVED lines=12> */
.L_x_80:
[----:B------:R-:W-:Y:S05]  /*4740*/  BSYNC B1 ;  /* 0x0000000000017941 */ /* 0x000fea0003800000 */
.L_x_79:
        /* <DEDUP_REMOVED lines=12> */
.L_x_82:
[----:B------:R-:W-:Y:S05]  /*4810*/  BSYNC B1 ;  /* 0x0000000000017941 */ /* 0x000fea0003800000 */
.L_x_81:
        /* <DEDUP_REMOVED lines=12> */
.L_x_84:
[----:B------:R-:W-:Y:S05]  /*48e0*/  BSYNC B1 ;  /* 0x0000000000017941 */ /* 0x000fea0003800000 */
.L_x_83:
        /* <DEDUP_REMOVED lines=12> */
.L_x_86:
[----:B------:R-:W-:Y:S05]  /*49b0*/  BSYNC B1 ;  /* 0x0000000000017941 */ /* 0x000fea0003800000 */
.L_x_85:
        /* <DEDUP_REMOVED lines=12> */
.L_x_88:
[----:B------:R-:W-:Y:S05]  /*4a80*/  BSYNC B1 ;  /* 0x0000000000017941 */ /* 0x000fea0003800000 */
.L_x_87:
        /* <DEDUP_REMOVED lines=12> */
.L_x_90:
[----:B------:R-:W-:Y:S05]  /*4b50*/  BSYNC B1 ;  /* 0x0000000000017941 */ /* 0x000fea0003800000 */
.L_x_89:
        /* <DEDUP_REMOVED lines=12> */
.L_x_92:
[----:B------:R-:W-:Y:S05]  /*4c20*/  BSYNC B1 ;  /* 0x0000000000017941 */ /* 0x000fea0003800000 */
.L_x_91:
[----:B-----5:R-:W-:Y:S01]  /*4c30*/  LOP3.LUT R5, R5, 0xff, RZ, 0xc0, !PT ;  /* 0x000000ff05057812 */ /* 0x020fe200078ec0ff */
[----:B------:R-:W-:Y:S01]  /*4c40*/  BSSY B1, `(.L_x_93) ;  /* 0x000000b000017945 */ /* 0x000fe20003800000 */
[----:B------:R-:W-:Y:S02]  /*4c50*/  ISETP.LT.OR P2, PT, R33, 0x39, !P1 ;  /* 0x000000392100780c */ /* 0x000fe40004f41670 */
[----:B------:R-:W-:-:S05]  /*4c60*/  F2FP.F16.E4M3.UNPACK_B R5, R5 ;  /* 0x00000005ff05723e */ /* 0x000fca00020006ff */
[----:B0-2---:R-:W-:-:S05]  /*4c70*/  HADD2.F32 R28, -RZ, R5.H0_H0 ;  /* 0x20000005ff1c7230 */ /* 0x005fca0000004100 */
[----:B------:R-:W-:-:S04]  /*4c80*/  FMUL R5, R28, R9 ;  /* 0x000000091c057220 */ /* 0x000fc80000400000 */
[----:B------:R-:W-:-:S05]  /*4c90*/  FFMA R5, R112, R8, R5 ;  /* 0x0000000870057223 */ /* 0x000fca0000000005 */
[----:B------:R-:W-:Y:S02]  /*4ca0*/  F2FP.SATFINITE.E4M3.F32.PACK_AB_MERGE_C R29, RZ, R5, RZ ;  /* 0x00000005ff1d723e */ /* 0x000fe400048070ff */
[----:B------:R-:W-:-:S03]  /*4cb0*/  PRMT R5, RZ, 0x7610, R5 ;  /* 0x00007610ff057816 */ /* 0x000fc60000000005 */
[----:B------:R0:W-:Y:S01]  /*4cc0*/  @!P0 STG.E.U8 desc[UR20][R14.64+0x39], R29 ;  /* 0x0000391d0e008986 */ /* 0x0001e2000c101114 */
[----:B------:R-:W-:Y:S05]  /*4cd0*/  @P2 BRA `(.L_x_94) ;  /* 0x0000000000042947 */ /* 0x000fea0003800000 */
[----:B------:R2:W5:Y:S02]  /*4ce0*/  LDG.E.U8 R5, desc[UR20][R30.64+0x38] ;  /* 0x000038141e057981 */ /* 0x000564000c1e1100 */
.L_x_94:
[----:B------:R-:W-:Y:S05]  /*4cf0*/  BSYNC B1 ;  /* 0x0000000000017941 */ /* 0x000fea0003800000 */
.L_x_93:
[----:B-----5:R-:W-:Y:S01]  /*4d00*/  LOP3.LUT R5, R5, 0xff, RZ, 0xc0, !PT ;  /* 0x000000ff05057812 */ /* 0x020fe200078ec0ff */
[----:B------:R-:W-:Y:S01]  /*4d10*/  BSSY B1, `(.L_x_95) ;  /* 0x000000b000017945 */ /* 0x000fe20003800000 */
[----:B------:R-:W-:Y:S02]  /*4d20*/  ISETP.LT.OR P1, PT, R33, 0x3a, !P1 ;  /* 0x0000003a2100780c */ /* 0x000fe40004f21670 */
[----:B------:R-:W-:-:S05]  /*4d30*/  F2FP.F16.E4M3.UNPACK_B R5, R5 ;  /* 0x00000005ff05723e */ /* 0x000fca00020006ff */
[----:B01--4-:R-:W-:Y:S01]  /*4d40*/  HADD2.F32 R14, -RZ, R5.H0_H0 ;  /* 0x20000005ff0e7230 */ /* 0x013fe20000004100 */
[----:B------:R-:W-:-:S04]  /*4d50*/  PRMT R5, RZ, 0x7610, R5 ;  /* 0x00007610ff057816 */ /* 0x000fc80000000005 */
[----:B------:R-:W-:-:S04]  /*4d60*/  FMUL R14, R14, R9 ;  /* 0x000000090e0e7220 */ /* 0x000fc80000400000 */
[----:B------:R-:W-:-:S05]  /*4d70*/  FFMA R14, R115, R8, R14 ;  /* 0x00000008730e7223 */ /* 0x000fca000000000e */
[----:B------:R-:W-:-:S05]  /*4d80*/  F2FP.SATFINITE.E4M3.F32.PACK_AB_MERGE_C R15, RZ, R14, RZ ;  /* 0x0000000eff0f723e */ /* 0x000fca00048070ff */
[----:B------:R0:W-:Y:S01]  /*4d90*/  @!P2 STG.E.U8 desc[UR20][R12.64+0x38], R15 ;  /* 0x0000380f0c00a986 */ /* 0x0001e2000c101114 */
[----:B------:R-:W-:Y:S05]  /*4da0*/  @P1 BRA `(.L_x_96) ;  /* 0x0000000000041947 */ /* 0x000fea0003800000 */
[----:B------:R1:W5:Y:S02]  /*4db0*/  LDG.E.U8 R5, desc[UR20][R30.64+0x39] ;  /* 0x000039141e057981 */ /* 0x000364000c1e1100 */
.L_x_96:
[----:B------:R-:W-:Y:S05]  /*4dc0*/  BSYNC B1 ;  /* 0x0000000000017941 */ /* 0x000fea0003800000 */
.L_x_95:
[----:B-----5:R-:W-:Y:S01]  /*4dd0*/  LOP3.LUT R5, R5, 0xff, RZ, 0xc0, !PT ;  /* 0x000000ff05057812 */ /* 0x020fe200078ec0ff */
[----:B------:R-:W-:Y:S01]  /*4de0*/  BSSY B1, `(.L_x_97) ;  /* 0x0000013000017945 */ /* 0x000fe20003800000 */
[----:B------:R-:W-:Y:S02]  /*4df0*/  IADD3 R29, P0, R35, 0x80, RZ ;  /* 0x00000080231d7810 */ /* 0x000fe40007f1e0ff */
[----:B------:R-:W-:-:S03]  /*4e00*/  F2FP.F16.E4M3.UNPACK_B R5, R5 ;  /* 0x00000005ff05723e */ /* 0x000fc600020006ff */
[----:B0-----:R-:W-:Y:S01]  /*4e10*/  IMAD.X R15, RZ, RZ, R25, P0 ;  /* 0x000000ffff0f7224 */ /* 0x001fe200000e0619 */
        /* <DEDUP_REMOVED lines=9> */
[----:B-123--:R-:W-:Y:S02]  /*4eb0*/  F2FP.SATFINITE.E4M3.F32.PACK_AB_MERGE_C R31, RZ, R5, RZ ;  /* 0x00000005ff1f723e */ /* 0x00efe400048070ff */
[----:B------:R-:W-:Y:S02]  /*4ec0*/  IADD3.X R15, R15, UR11, R29, P2, !PT ;  /* 0x0000000b0f0f7c10 */ /* 0x000fe400097fe41d */
[----:B------:R-:W-:Y:S01]  /*4ed0*/  PRMT R5, RZ, 0x7610, R5 ;  /* 0x00007610ff057816 */ /* 0x000fe20000000005 */
[----:B------:R0:W-:Y:S01]  /*4ee0*/  @!P1 STG.E.U8 desc[UR20][R12.64+0x39], R31 ;  /* 0x0000391f0c009986 */ /* 0x0001e2000c101114 */
[----:B------:R-:W-:Y:S05]  /*4ef0*/  @P4 BRA `(.L_x_98) ;  /* 0x0000000000044947 */ /* 0x000fea0003800000 */
[----:B------:R1:W5:Y:S02]  /*4f00*/  LDG.E.U8 R5, desc[UR20][R14.64] ;  /* 0x000000140e057981 */ /* 0x000364000c1e1100 */
.L_x_98:
[----:B------:R-:W-:Y:S05]  /*4f10*/  BSYNC B1 ;  /* 0x0000000000017941 */ /* 0x000fea0003800000 */
.L_x_97:
[----:B-----5:R-:W-:Y:S01]  /*4f20*/  LOP3.LUT R5, R5, 0xff, RZ, 0xc0, !PT ;  /* 0x000000ff05057812 */ /* 0x020fe200078ec0ff */
[----:B------:R-:W-:Y:S01]  /*4f30*/  BSSY B1, `(.L_x_99) ;  /* 0x000000b000017945 */ /* 0x000fe20003800000 */
[----:B------:R-:W-:Y:S02]  /*4f40*/  ISETP.LT.OR P2, PT, R33, 0x2, !P0 ;  /* 0x000000022100780c */ /* 0x000fe40004741670 */
[----:B------:R-:W-:-:S05]  /*4f50*/  F2FP.F16.E4M3.UNPACK_B R5, R5 ;  /* 0x00000005ff05723e */ /* 0x000fca00020006ff */
[----:B0-----:R-:W-:Y:S01]  /*4f60*/  HADD2.F32 R12, -RZ, R5.H0_H0 ;  /* 0x20000005ff0c7230 */ /* 0x001fe20000004100 */
[----:B------:R-:W-:-:S04]  /*4f70*/  PRMT R5, RZ, 0x7610, R5 ;  /* 0x00007610ff057816 */ /* 0x000fc80000000005 */
[----:B------:R-:W-:-:S04]  /*4f80*/  FMUL R12, R12, R9 ;  /* 0x000000090c0c7220 */ /* 0x000fc80000400000 */
[----:B------:R-:W-:-:S05]  /*4f90*/  FFMA R12, R113, R8, R12 ;  /* 0x00000008710c7223 */ /* 0x000fca000000000c */
[----:B------:R-:W-:-:S05]  /*4fa0*/  F2FP.SATFINITE.E4M3.F32.PACK_AB_MERGE_C R13, RZ, R12, RZ ;  /* 0x0000000cff0d723e */ /* 0x000fca00048070ff */
[----:B------:R0:W-:Y:S01]  /*4fb0*/  @!P4 STG.E.U8 desc[UR20][R10.64], R13 ;  /* 0x0000000d0a00c986 */ /* 0x0001e2000c101114 */
[----:B------:R-:W-:Y:S05]  /*4fc0*/  @P2 BRA `(.L_x_100) ;  /* 0x0000000000042947 */ /* 0x000fea0003800000 */
[----:B------:R2:W5:Y:S02]  /*4fd0*/  LDG.E.U8 R5, desc[UR20][R14.64+0x1] ;  /* 0x000001140e057981 */ /* 0x000564000c1e1100 */
.L_x_100:
[----:B------:R-:W-:Y:S05]  /*4fe0*/  BSYNC B1 ;  /* 0x0000000000017941 */ /* 0x000fea0003800000 */
.L_x_99:
[----:B-----5:R-:W-:Y:S01]  /*4ff0*/  LOP3.LUT R5, R5, 0xff, RZ, 0xc0, !PT ;  /* 0x000000ff05057812 */ /* 0x020fe200078ec0ff */
[----:B------:R-:W-:Y:S01]  /*5000*/  BSSY B1, `(.L_x_101) ;  /* 0x0000013000017945 */ /* 0x000fe20003800000 */
[----:B------:R-:W-:Y:S02]  /*5010*/  IADD3 R35, P1, R35, 0x88, RZ ;  /* 0x0000008823237810 */ /* 0x000fe40007f3e0ff */
[----:B------:R-:W-:-:S03]  /*5020*/  F2FP.F16.E4M3.UNPACK_B R5, R5 ;  /* 0x00000005ff05723e */ /* 0x000fc600020006ff */
[----:B------:R-:W-:Y:S01]  /*5030*/  IMAD.X R24, RZ, RZ, R25, P1 ;  /* 0x000000ffff187224 */ /* 0x000fe200008e0619 */
[----:B------:R-:W-:Y:S01]  /*5040*/  ISETP.GE.AND P1, PT, R34, 0x89, PT ;  /* 0x000000892200780c */ /* 0x000fe20003f26270 */
[----:B------:R-:W-:Y:S02]  /*5050*/  HADD2.F32 R12, -RZ, R5.H0_H0 ;  /* 0x20000005ff0c7230 */ /* 0x000fe40000004100 */
[----:B------:R-:W-:Y:S01]  /*5060*/  IMAD R24, R24, UR6, RZ ;  /* 0x0000000618187c24 */ /* 0x000fe2000f8e02ff */
[----:B------:R-:W-:Y:S01]  /*5070*/  ISETP.LT.OR P5, PT, R33, 0x1, !P1 ;  /* 0x000000012100780c */ /* 0x000fe20004fa1670 */
[----:B------:R-:W-:-:S04]  /*5080*/  IMAD.WIDE.U32 R26, R35, UR6, R26 ;  /* 0x00000006231a7c25 */ /* 0x000fc8000f8e001a */
[----:B------:R-:W-:Y:S01]  /*5090*/  FMUL R5, R12, R9 ;  /* 0x000000090c057220 */ /* 0x000fe20000400000 */
[----:B------:R-:W-:-:S03]  /*50a0*/  IMAD R35, R35, UR7, R24 ;  /* 0x0000000723237c24 */ /* 0x000fc6000f8e0218 */
[----:B------:R-:W-:Y:S01]  /*50b0*/  FFMA R5, R108, R8, R5 ;  /* 0x000000086c057223 */ /* 0x000fe20000000005 */
[----:B------:R-:W-:-:S04]  /*50c0*/  IADD3 R12, P4, R26, UR10, RZ ;  /* 0x0000000a1a0c7c10 */ /* 0x000fc8000ff9e0ff */
[----:B------:R-:W-:Y:S02]  /*50d0*/  F2FP.SATFINITE.E4M3.F32.PACK_AB_MERGE_C R25, RZ, R5, RZ ;  /* 0x00000005ff19723e */ /* 0x000fe400048070ff */
[----:B0-----:R-:W-:Y:S02]  /*50e0*/  IADD3.X R13, R27, UR11, R35, P4, !PT ;  /* 0x0000000b1b0d7c10 */ /* 0x001fe4000a7fe423 */
[----:B------:R-:W-:Y:S01]  /*50f0*/  PRMT R5, RZ, 0x7610, R5 ;  /* 0x00007610ff057816 */ /* 0x000fe20000000005 */
[----:B------:R0:W-:Y:S01]  /*5100*/  @!P2 STG.E.U8 desc[UR20][R10.64+0x1], R25 ;  /* 0x000001190a00a986 */ /* 0x0001e2000c101114 */
[----:B------:R-:W-:Y:S05]  /*5110*/  @P5 BRA `(.L_x_102) ;  /* 0x0000000000045947 */ /* 0x000fea0003800000 */
[----:B------:R3:W5:Y:S02]  /*5120*/  LDG.E.U8 R5, desc[UR20][R12.64] ;  /* 0x000000140c057981 */ /* 0x000764000c1e1100 */
.L_x_102:
[----:B------:R-:W-:Y:S05]  /*5130*/  BSYNC B1 ;  /* 0x0000000000017941 */ /* 0x000fea0003800000 */
.L_x_101:
        /* <DEDUP_REMOVED lines=8> */
[----:B0-----:R-:W-:-:S05]  /*51c0*/  F2FP.SATFINITE.E4M3.F32.PACK_AB_MERGE_C R25, RZ, R24, RZ ;  /* 0x00000018ff19723e */ /* 0x001fca00048070ff */
[----:B------:R0:W-:Y:S01]  /*51d0*/  @!P5 STG.E.U8 desc[UR20][R6.64], R25 ;  /* 0x000000190600d986 */ /* 0x0001e2000c101114 */
[----:B------:R-:W-:Y:S05]  /*51e0*/  @P2 BRA `(.L_x_104) ;  /* 0x0000000000042947 */ /* 0x000fea0003800000 */
[----:B------:R4:W5:Y:S02]  /*51f0*/  LDG.E.U8 R5, desc[UR20][R12.64+0x1] ;  /* 0x000001140c057981 */ /* 0x000964000c1e1100 */
.L_x_104:
[----:B------:R-:W-:Y:S05]  /*5200*/  BSYNC B1 ;  /* 0x0000000000017941 */ /* 0x000fea0003800000 */
.L_x_103:
[----:B-----5:R-:W-:Y:S01]  /*5210*/  LOP3.LUT R5, R5, 0xff, RZ, 0xc0, !PT ;  /* 0x000000ff05057812 */ /* 0x020fe200078ec0ff */
[----:B------:R-:W-:Y:S01]  /*5220*/  BSSY B1, `(.L_x_105) ;  /* 0x000000b000017945 */ /* 0x000fe20003800000 */
[----:B------:R-:W-:Y:S02]  /*5230*/  ISETP.LT.OR P4, PT, R33, 0x9, !P0 ;  /* 0x000000092100780c */ /* 0x000fe40004781670 */
[----:B------:R-:W-:-:S05]  /*5240*/  F2FP.F16.E4M3.UNPACK_B R5, R5 ;  /* 0x00000005ff05723e */ /* 0x000fca00020006ff */
[----:B------:R-:W-:-:S05]  /*5250*/  HADD2.F32 R24, -RZ, R5.H0_H0 ;  /* 0x20000005ff187230 */ /* 0x000fca0000004100 */
[----:B------:R-:W-:-:S04]  /*5260*/  FMUL R5, R24, R9 ;  /* 0x0000000918057220 */ /* 0x000fc80000400000 */
[----:B------:R-:W-:-:S05]  /*5270*/  FFMA R5, R106, R8, R5 ;  /* 0x000000086a057223 */ /* 0x000fca0000000005 */
[----:B0-----:R-:W-:Y:S02]  /*5280*/  F2FP.SATFINITE.E4M3.F32.PACK_AB_MERGE_C R25, RZ, R5, RZ ;  /* 0x00000005ff19723e */ /* 0x001fe400048070ff */
[----:B------:R-:W-:-:S03]  /*5290*/  PRMT R5, RZ, 0x7610, R5 ;  /* 0x00007610ff057816 */ /* 0x000fc60000000005 */
[----:B------:R0:W-:Y:S01]  /*52a0*/  @!P2 STG.E.U8 desc[UR20][R6.64+0x1], R25 ;  /* 0x000001190600a986 */ /* 0x0001e2000c101114 */
[----:B------:R-:W-:Y:S05]  /*52b0*/  @P4 BRA `(.L_x_106) ;  /* 0x0000000000044947 */ /* 0x000fea0003800000 */
[----:B------:R0:W5:Y:S02]  /*52c0*/  LDG.E.U8 R5, desc[UR20][R14.64+0x8] ;  /* 0x000008140e057981 */ /* 0x000164000c1e1100 */
.L_x_106:
[----:B------:R-:W-:Y:S05]  /*52d0*/  BSYNC B1 ;  /* 0x0000000000017941 */ /* 0x000fea0003800000 */
.L_x_105:
        /* <DEDUP_REMOVED lines=12> */
.L_x_108:
[----:B------:R-:W-:Y:S05]  /*53a0*/  BSYNC B1 ;  /* 0x0000000000017941 */ /* 0x000fea0003800000 */
.L_x_107:
        /* <DEDUP_REMOVED lines=12> */
.L_x_110:
[----:B------:R-:W-:Y:S05]  /*5470*/  BSYNC B1 ;  /* 0x0000000000017941 */ /* 0x000fea0003800000 */
.L_x_109:
        /* <DEDUP_REMOVED lines=12> */
.L_x_112:
[----:B------:R-:W-:Y:S05]  /*5540*/  BSYNC B1 ;  /* 0x0000000000017941 */ /* 0x000fea0003800000 */
.L_x_111:
        /* <DEDUP_REMOVED lines=12> */
.L_x_114:
[----:B------:R-:W-:Y:S05]  /*5610*/  BSYNC B1 ;  /* 0x0000000000017941 */ /* 0x000fea0003800000 */
.L_x_113:
        /* <DEDUP_REMOVED lines=12> */
.L_x_116:
[----:B------:R-:W-:Y:S05]  /*56e0*/  BSYNC B1 ;  /* 0x0000000000017941 */ /* 0x000fea0003800000 */
.L_x_115:
        /* <DEDUP_REMOVED lines=12> */
.L_x_118:
[----:B------:R-:W-:Y:S05]  /*57b0*/  BSYNC B1 ;  /* 0x0000000000017941 */ /* 0x000fea0003800000 */
.L_x_117:
        /* <DEDUP_REMOVED lines=12> */
.L_x_120:
[----:B------:R-:W-:Y:S05]  /*5880*/  BSYNC B1 ;  /* 0x0000000000017941 */ /* 0x000fea0003800000 */
.L_x_119:
        /* <DEDUP_REMOVED lines=12> */
.L_x_122:
[----:B------:R-:W-:Y:S05]  /*5950*/  BSYNC B1 ;  /* 0x0000000000017941 */ /* 0x000fea0003800000 */
.L_x_121:
        /* <DEDUP_REMOVED lines=12> */
.L_x_124:
[----:B------:R-:W-:Y:S05]  /*5a20*/  BSYNC B1 ;  /* 0x0000000000017941 */ /* 0x000fea0003800000 */
.L_x_123:
        /* <DEDUP_REMOVED lines=12> */
.L_x_126:
[----:B------:R-:W-:Y:S05]  /*5af0*/  BSYNC B1 ;  /* 0x0000000000017941 */ /* 0x000fea0003800000 */
.L_x_125:
        /* <DEDUP_REMOVED lines=12> */
.L_x_128:
[----:B------:R-:W-:Y:S05]  /*5bc0*/  BSYNC B1 ;  /* 0x0000000000017941 */ /* 0x000fea0003800000 */
.L_x_127:
        /* <DEDUP_REMOVED lines=12> */
.L_x_130:
[----:B------:R-:W-:Y:S05]  /*5c90*/  BSYNC B1 ;  /* 0x0000000000017941 */ /* 0x000fea0003800000 */
.L_x_129:
        /* <DEDUP_REMOVED lines=12> */
.L_x_132:
[----:B------:R-:W-:Y:S05]  /*5d60*/  BSYNC B1 ;  /* 0x0000000000017941 */ /* 0x000fea0003800000 */
.L_x_131:
        /* <DEDUP_REMOVED lines=12> */
.L_x_134:
[----:B------:R-:W-:Y:S05]  /*5e30*/  BSYNC B1 ;  /* 0x0000000000017941 */ /* 0x000fea0003800000 */
.L_x_133:
        /* <DEDUP_REMOVED lines=12> */
.L_x_136:
[----:B------:R-:W-:Y:S05]  /*5f00*/  BSYNC B1 ;  /* 0x0000000000017941 */ /* 0x000fea0003800000 */
.L_x_135:
        /* <DEDUP_REMOVED lines=12> */
.L_x_138:
[----:B------:R-:W-:Y:S05]  /*5fd0*/  BSYNC B1 ;  /* 0x0000000000017941 */ /* 0x000fea0003800000 */
.L_x_137:
        /* <DEDUP_REMOVED lines=12> */
.L_x_140:
[----:B------:R-:W-:Y:S05]  /*60a0*/  BSYNC B1 ;  /* 0x0000000000017941 */ /* 0x000fea0003800000 */
.L_x_139:
        /* <DEDUP_REMOVED lines=12> */
.L_x_142:
[----:B------:R-:W-:Y:S05]  /*6170*/  BSYNC B1 ;  /* 0x0000000000017941 */ /* 0x000fea0003800000 */
.L_x_141:
        /* <DEDUP_REMOVED lines=12> */
.L_x_144:
[----:B------:R-:W-:Y:S05]  /*6240*/  BSYNC B1 ;  /* 0x0000000000017941 */ /* 0x000fea0003800000 */
.L_x_143:
        /* <DEDUP_REMOVED lines=12> */
.L_x_146:
[----:B------:R-:W-:Y:S05]  /*6310*/  BSYNC B1 ;  /* 0x0000000000017941 */ /* 0x000fea0003800000 */
.L_x_145:
        /* <DEDUP_REMOVED lines=12> */
.L_x_148:
[----:B------:R-:W-:Y:S05]  /*63e0*/  BSYNC B1 ;  /* 0x0000000000017941 */ /* 0x000fea0003800000 */
.L_x_147:
        /* <DEDUP_REMOVED lines=12> */
.L_x_150:
[----:B------:R-:W-:Y:S05]  /*64b0*/  BSYNC B1 ;  /* 0x0000000000017941 */ /* 0x000fea0003800000 */
.L_x_149:
        /* <DEDUP_REMOVED lines=12> */
.L_x_152:
[----:B------:R-:W-:Y:S05]  /*6580*/  BSYNC B1 ;  /* 0x0000000000017941 */ /* 0x000fea0003800000 */
.L_x_151:
        /* <DEDUP_REMOVED lines=12> */
.L_x_154:
[----:B------:R-:W-:Y:S05]  /*6650*/  BSYNC B1 ;  /* 0x0000000000017941 */ /* 0x000fea0003800000 */
.L_x_153:
        /* <DEDUP_REMOVED lines=12> */
.L_x_156:
[----:B------:R-:W-:Y:S05]  /*6720*/  BSYNC B1 ;  /* 0x0000000000017941 */ /* 0x000fea0003800000 */
.L_x_155:
[----:B-----5:R-:W-:Y:S01]  /*6730*/  LOP3.LUT R5, R5, 0xff, RZ, 0xc0, !PT ;  /* 0x000000ff05057812 */ /* 0x020fe200078ec0ff */
[----:B------:R-:W-:Y:S01]  /*6740*/  BSSY B1, `(.L_x_157) ;  /* 0x000000b000017945 */ /* 0x000fe20003800000 */
[----:B------:R-:W-:Y:S02]  /*6750*/  ISETP.LT.OR P2, PT, R33, 0x39, !P1 ;  /* 0x000000392100780c */ /* 0x000fe40004f41670 */
[----:B------:R-:W-:-:S05]  /*6760*/  F2FP.F16.E4M3.UNPACK_B R5, R5 ;  /* 0x00000005ff05723e */ /* 0x000fca00020006ff */
[----:B012---:R-:W-:-:S05]  /*6770*/  HADD2.F32 R14, -RZ, R5.H0_H0 ;  /* 0x20000005ff0e7230 */ /* 0x007fca0000004100 */
[----:B------:R-:W-:-:S04]  /*6780*/  FMUL R5, R14, R9 ;  /* 0x000000090e057220 */ /* 0x000fc80000400000 */
[----:B------:R-:W-:-:S05]  /*6790*/  FFMA R5, R16, R8, R5 ;  /* 0x0000000810057223 */ /* 0x000fca0000000005 */
[----:B------:R-:W-:Y:S02]  /*67a0*/  F2FP.SATFINITE.E4M3.F32.PACK_AB_MERGE_C R15, RZ, R5, RZ ;  /* 0x00000005ff0f723e */ /* 0x000fe400048070ff */
[----:B------:R-:W-:-:S03]  /*67b0*/  PRMT R5, RZ, 0x7610, R5 ;  /* 0x00007610ff057816 */ /* 0x000fc60000000005 */
[----:B------:R0:W-:Y:S01]  /*67c0*/  @!P0 STG.E.U8 desc[UR20][R10.64+0x39], R15 ;  /* 0x0000390f0a008986 */ /* 0x0001e2000c101114 */
[----:B------:R-:W-:Y:S05]  /*67d0*/  @P2 BRA `(.L_x_158) ;  /* 0x0000000000042947 */ /* 0x000fea0003800000 */
[----:B------:R1:W5:Y:S02]  /*67e0*/  LDG.E.U8 R5, desc[UR20][R12.64+0x38] ;  /* 0x000038140c057981 */ /* 0x000364000c1e1100 */
.L_x_158:
[----:B------:R-:W-:Y:S05]  /*67f0*/  BSYNC B1 ;  /* 0x0000000000017941 */ /* 0x000fea0003800000 */
.L_x_157:
        /* <DEDUP_REMOVED lines=12> */
.L_x_160:
[----:B------:R-:W-:Y:S05]  /*68c0*/  BSYNC B1 ;  /* 0x0000000000017941 */ /* 0x000fea0003800000 */
.L_x_159:
[----:B------:R-:W-:Y:S05]  /*68d0*/  @P1 BRA `(.L_x_161) ;  /* 0x0000001000301947 */ /* 0x000fea0003800000 */
[----:B-----5:R-:W-:-:S04]  /*68e0*/  LOP3.LUT R5, R5, 0xff, RZ, 0xc0, !PT ;  /* 0x000000ff05057812 */ /* 0x020fc800078ec0ff */
[----:B------:R-:W-:-:S05]  /*68f0*/  F2FP.F16.E4M3.UNPACK_B R5, R5 ;  /* 0x00000005ff05723e */ /* 0x000fca00020006ff */
[----:B------:R-:W-:-:S05]  /*6900*/  HADD2.F32 R10, -RZ, R5.H0_H0 ;  /* 0x20000005ff0a7230 */ /* 0x000fca0000004100 */
[----:B------:R-:W-:-:S04]  /*6910*/  FMUL R5, R10, R9 ;  /* 0x000000090a057220 */ /* 0x000fc80000400000 */
[----:B------:R-:W-:-:S05]  /*6920*/  FFMA R5, R18, R8, R5 ;  /* 0x0000000812057223 */ /* 0x000fca0000000005 */
[----:B------:R-:W-:-:S05]  /*6930*/  F2FP.SATFINITE.E4M3.F32.PACK_AB_MERGE_C R5, RZ, R5, RZ ;  /* 0x00000005ff05723e */ /* 0x000fca00048070ff */
[----:B------:R0:W-:Y:S01]  /*6940*/  STG.E.U8 desc[UR20][R6.64+0x39], R5 ;  /* 0x0000390506007986 */ /* 0x0001e2000c101114 */
[----:B------:R-:W-:Y:S05]  /*6950*/  BRA `(.L_x_161) ;  /* 0x0000001000107947 */ /* 0x000fea0003800000 */
.L_x_32:
[C---:B------:R-:W-:Y:S01]  /*6960*/  ISETP.GE.AND P0, PT, R34.reuse, 0x1, PT ;  /* 0x000000012200780c */ /* 0x040fe20003f06270 */
[-C--:B--2---:R-:W-:Y:S01]  /*6970*/  FMUL R145, R145, R8.reuse ;  /* 0x0000000891917220 */ /* 0x084fe20000400000 */
[----:B------:R-:W-:Y:S01]  /*6980*/  ISETP.GE.AND P2, PT, R34, 0x9, PT ;  /* 0x000000092200780c */ /* 0x000fe20003f46270 */
[-C--:B------:R-:W-:Y:S01]  /*6990*/  FMUL R140, R140, R8.reuse ;  /* 0x000000088c8c7220 */ /* 0x080fe20000400000 */
[----:B------:R-:W-:Y:S01]  /*69a0*/  ISETP.LT.OR P1, PT, R33, 0x1, !P0 ;  /* 0x000000012100780c */ /* 0x000fe20004721670 */
[-C--:B------:R-:W-:Y:S01]  /*69b0*/  FMUL R143, R143, R8.reuse ;  /* 0x000000088f8f7220 */ /* 0x080fe20000400000 */
[----:B------:R-:W-:Y:S01]  /*69c0*/  F2FP.SATFINITE.E4M3.F32.PACK_AB_MERGE_C R145, RZ, R145, RZ ;  /* 0x00000091ff91723e */ /* 0x000fe200048070ff */
[-C--:B------:R-:W-:Y:S01]  /*69d0*/  FMUL R138, R138, R8.reuse ;  /* 0x000000088a8a7220 */ /* 0x080fe20000400000 */
[----:B------:R-:W-:Y:S01]  /*69e0*/  ISETP.LT.OR P4, PT, R33, 0x2, !P0 ;  /* 0x000000022100780c */ /* 0x000fe20004781670 */
[-C--:B------:R-:W-:Y:S01]  /*69f0*/  FMUL R141, R141, R8.reuse ;  /* 0x000000088d8d7220 */ /* 0x080fe20000400000 */
[C---:B------:R-:W-:Y:S01]  /*6a00*/  ISETP.LT.OR P5, PT, R33.reuse, 0x1, !P2 ;  /* 0x000000012100780c */ /* 0x040fe200057a1670 */
[-C--:B------:R-:W-:Y:S01]  /*6a10*/  FMUL R136, R136, R8.reuse ;  /* 0x0000000888887220 */ /* 0x080fe20000400000 */
[----:B------:R-:W-:Y:S01]  /*6a20*/  ISETP.LT.OR P6, PT, R33, 0x2, !P2 ;  /* 0x000000022100780c */ /* 0x000fe200057c1670 */
[----:B------:R-:W-:Y:S01]  /*6a30*/  FMUL R139, R139, R8 ;  /* 0x000000088b8b7220 */ /* 0x000fe20000400000 */
[----:B------:R-:W-:Y:S01]  /*6a40*/  F2FP.SATFINITE.E4M3.F32.PACK_AB_MERGE_C R5, RZ, R140, RZ ;  /* 0x0000008cff05723e */ /* 0x000fe200048070ff */
[-C--:B------:R-:W-:Y:S01]  /*6a50*/  FMUL R134, R134, R8.reuse ;  /* 0x0000000886867220 */ /* 0x080fe20000400000 */
[----:B------:R-:W-:Y:S01]  /*6a60*/  F2FP.SATFINITE.E4M3.F32.PACK_AB_MERGE_C R143, RZ, R143, RZ ;  /* 0x0000008fff8f723e */ /* 0x000fe200048070ff */
[----:B------:R-:W-:Y:S01]  /*6a70*/  @!P1 STG.E.U8 desc[UR20][R14.64], R145 ;  /* 0x000000910e009986 */ /* 0x000fe2000c101114 */
[----:B------:R-:W-:Y:S01]  /*6a80*/  ISETP.LT.OR P1, PT, R33, 0x9, !P0 ;  /* 0x000000092100780c */ /* 0x000fe20004721670 */
[----:B------:R-:W-:Y:S01]  /*6a90*/  FMUL R137, R137, R8 ;  /* 0x0000000889897220 */ /* 0x000fe20000400000 */
[----:B------:R-:W-:Y:S01]  /*6aa0*/  F2FP.SATFINITE.E4M3.F32.PACK_AB_MERGE_C R25, RZ, R138, RZ ;  /* 0x0000008aff19723e */ /* 0x000fe200048070ff */
[----:B------:R0:W-:Y:S01]  /*6ab0*/  @!P4 STG.E.U8 desc[UR20][R14.64+0x1], R5 ;  /* 0x000001050e00c986 */ /* 0x0001e2000c101114 */
[----:B------:R-:W-:Y:S01]  /*6ac0*/  F2FP.SATFINITE.E4M3.F32.PACK_AB_MERGE_C R141, RZ, R141, RZ ;  /* 0x0000008dff8d723e */ /* 0x000fe200048070ff */
[-C--:B------:R-:W-:Y:S01]  /*6ad0*/  FMUL R132, R132, R8.reuse ;  /* 0x0000000884847220 */ /* 0x080fe20000400000 */
[C---:B------:R-:W-:Y:S01]  /*6ae0*/  ISETP.LT.OR P4, PT, R33.reuse, 0xa, !P0 ;  /* 0x0000000a2100780c */ /* 0x040fe20004781670 */
[----:B------:R-:W-:Y:S01]  /*6af0*/  @!P5 STG.E.U8 desc[UR20][R12.64], R143 ;  /* 0x0000008f0c00d986 */ /* 0x000fe2000c101114 */
[----:B------:R-:W-:Y:S01]  /*6b00*/  ISETP.LT.OR P5, PT, R33, 0x9, !P2 ;  /* 0x000000092100780c */ /* 0x000fe200057a1670 */
[-C--:B------:R-:W-:Y:S01]  /*6b10*/  FMUL R135, R135, R8.reuse ;  /* 0x0000000887877220 */ /* 0x080fe20000400000 */
[----:B------:R-:W-:Y:S01]  /*6b20*/  F2FP.SATFINITE.E4M3.F32.PACK_AB_MERGE_C R139, RZ, R139, RZ ;  /* 0x0000008bff8b723e */ /* 0x000fe200048070ff */
[----:B------:R1:W-:Y:S01]  /*6b30*/  @!P6 STG.E.U8 desc[UR20][R12.64+0x1], R25 ;  /* 0x000001190c00e986 */ /* 0x0003e2000c101114 */
[C---:B------:R-:W-:Y:S01]  /*6b40*/  ISETP.LT.OR P6, PT, R33.reuse, 0xa, !P2 ;  /* 0x0000000a2100780c */ /* 0x040fe200057c1670 */
[-C--:B------:R-:W-:Y:S01]  /*6b50*/  FMUL R130, R130, R8.reuse ;  /* 0x0000000882827220 */ /* 0x080fe20000400000 */
[----:B------:R-:W-:Y:S01]  /*6b60*/  F2FP.SATFINITE.E4M3.F32.PACK_AB_MERGE_C R137, RZ, R137, RZ ;  /* 0x00000089ff89723e */ /* 0x000fe200048070ff */
[----:B------:R-:W-:Y:S01]  /*6b70*/  @!P1 STG.E.U8 desc[UR20][R14.64+0x8], R141 ;  /* 0x0000088d0e009986 */ /* 0x000fe2000c101114 */
[----:B------:R-:W-:Y:S01]  /*6b80*/  ISETP.LT.OR P1, PT, R33, 0x11, !P0 ;  /* 0x000000112100780c */ /* 0x000fe20004721670 */
[----:B------:R-:W-:Y:S01]  /*6b90*/  FMUL R133, R133, R8 ;  /* 0x0000000885857220 */ /* 0x000fe20000400000 */
[----:B0-----:R-:W-:Y:S01]  /*6ba0*/  F2FP.SATFINITE.E4M3.F32.PACK_AB_MERGE_C R5, RZ, R136, RZ ;  /* 0x00000088ff05723e */ /* 0x001fe200048070ff */
[-C--:B------:R-:W-:Y:S01]  /*6bb0*/  FMUL R128, R128, R8.reuse ;  /* 0x0000000880807220 */ /* 0x080fe20000400000 */
[----:B------:R-:W-:Y:S01]  /*6bc0*/  F2FP.SATFINITE.E4M3.F32.PACK_AB_MERGE_C R135, RZ, R135, RZ ;  /* 0x00000087ff87723e */ /* 0x000fe200048070ff */
[----:B------:R-:W-:Y:S01]  /*6bd0*/  FMUL R131, R131, R8 ;  /* 0x0000000883837220 */ /* 0x000fe20000400000 */
[----:B------:R-:W-:Y:S01]  /*6be0*/  F2FP.SATFINITE.E4M3.F32.PACK_AB_MERGE_C R133, RZ, R133, RZ ;  /* 0x00000085ff85723e */ /* 0x000fe200048070ff */
[----:B------:R0:W-:Y:S01]  /*6bf0*/  @!P4 STG.E.U8 desc[UR20][R14.64+0x9], R5 ;  /* 0x000009050e00c986 */ /* 0x0001e2000c101114 */
[----:B-1----:R-:W-:Y:S01]  /*6c00*/  F2FP.SATFINITE.E4M3.F32.PACK_AB_MERGE_C R25, RZ, R134, RZ ;  /* 0x00000086ff19723e */ /* 0x002fe200048070ff */
        /* <DEDUP_REMOVED lines=15> */
[-C--:B------:R-:W-:Y:S01]  /*6d00*/  FMUL R125, R125, R8.reuse ;  /* 0x000000087d7d7220 */ /* 0x080fe20000400000 */
[----:B------:R-:W-:Y:S01]  /*6d10*/  FMUL R120, R120, R8 ;  /* 0x0000000878787220 */ /* 0x000fe20000400000 */
[----:B------:R-:W-:Y:S01]  /*6d20*/  F2FP.SATFINITE.E4M3.F32.PACK_AB_MERGE_C R127, RZ, R127, RZ ;  /* 0x0000007fff7f723e */ /* 0x000fe200048070ff */
[----:B------:R0:W-:Y:S01]  /*6d30*/  @!P4 STG.E.U8 desc[UR20][R14.64+0x11], R5 ;  /* 0x000011050e00c986 */ /* 0x0001e2000c101114 */
[----:B-1----:R-:W-:Y:S01]  /*6d40*/  F2FP.SATFINITE.E4M3.F32.PACK_AB_MERGE_C R25, RZ, R130, RZ ;  /* 0x00000082ff19723e */ /* 0x002fe200048070ff */
[-C--:B------:R-:W-:Y:S01]  /*6d50*/  FMUL R123, R123, R8.reuse ;  /* 0x000000087b7b7220 */ /* 0x080fe20000400000 */
[C---:B------:R-:W-:Y:S01]  /*6d60*/  ISETP.LT.OR P4, PT, R33.reuse, 0x1a, !P0 ;  /* 0x0000001a2100780c */ /* 0x040fe20004781670 */
[----:B------:R-:W-:Y:S01]  /*6d70*/  @!P5 STG.E.U8 desc[UR20][R12.64+0x10], R135 ;  /* 0x000010870c00d986 */ /* 0x000fe2000c101114 */
[C---:B------:R-:W-:Y:S01]  /*6d80*/  ISETP.LT.OR P5, PT, R33.reuse, 0x19, !P2 ;  /* 0x000000192100780c */ /* 0x040fe200057a1670 */
[-C--:B------:R-:W-:Y:S01]  /*6d90*/  FMUL R118, R118, R8.reuse ;  /* 0x0000000876767220 */ /* 0x080fe20000400000 */
[----:B------:R-:W-:Y:S01]  /*6da0*/  F2FP.SATFINITE.E4M3.F32.PACK_AB_MERGE_C R125, RZ, R125, RZ ;  /* 0x0000007dff7d723e */ /* 0x000fe200048070ff */
[----:B------:R1:W-:Y:S01]  /*6db0*/  @!P6 STG.E.U8 desc[UR20][R12.64+0x11], R25 ;  /* 0x000011190c00e986 */ /* 0x0003e2000c101114 */
[----:B------:R-:W-:Y:S01]  /*6dc0*/  ISETP.LT.OR P6, PT, R33, 0x1a, !P2 ;  /* 0x0000001a2100780c */ /* 0x000fe200057c1670 */
        /* <DEDUP_REMOVED lines=8> */
[-C--:B------:R-:W-:Y:S01]  /*6e50*/  FMUL R114, R114, R8.reuse ;  /* 0x0000000872727220 */ /* 0x080fe20000400000 */
[----:B------:R-:W-:Y:S01]  /*6e60*/  FMUL R112, R112, R8 ;  /* 0x0000000870707220 */ /* 0x000fe20000400000 */
[----:B-1----:R-:W-:Y:S01]  /*6e70*/  F2FP.SATFINITE.E4M3.F32.PACK_AB_MERGE_C R25, RZ, R126, RZ ;  /* 0x0000007eff19723e */ /* 0x002fe200048070ff */
[----:B------:R0:W-:Y:S01]  /*6e80*/  @!P4 STG.E.U8 desc[UR20][R14.64+0x19], R5 ;  /* 0x000019050e00c986 */ /* 0x0001e2000c101114 */
[----:B------:R-:W-:Y:S01]  /*6e90*/  ISETP.LT.OR P4, PT, R33, 0x22, !P0 ;  /* 0x000000222100780c */ /* 0x000fe20004781670 */
[-C--:B------:R-:W-:Y:S01]  /*6ea0*/  FMUL R117, R117, R8.reuse ;  /* 0x0000000875757220 */ /* 0x080fe20000400000 */
[----:B------:R-:W-:Y:S01]  /*6eb0*/  F2FP.SATFINITE.E4M3.F32.PACK_AB_MERGE_C R119, RZ, R119, RZ ;  /* 0x00000077ff77723e */ /* 0x000fe200048070ff */
[----:B------:R-:W-:Y:S01]  /*6ec0*/  @!P5 STG.E.U8 desc[UR20][R12.64+0x18], R131 ;  /* 0x000018830c00d986 */ /* 0x000fe2000c101114 */
[----:B------:R-:W-:Y:S01]  /*6ed0*/  ISETP.LT.OR P5, PT, R33, 0x21, !P2 ;  /* 0x000000212100780c */ /* 0x000fe200057a1670 */
[----:B------:R-:W-:Y:S01]  /*6ee0*/  FMUL R115, R115, R8 ;  /* 0x0000000873737220 */ /* 0x000fe20000400000 */
[----:B------:R-:W-:Y:S01]  /*6ef0*/  F2FP.SATFINITE.E4M3.F32.PACK_AB_MERGE_C R27, RZ, R112, RZ ;  /* 0x00000070ff1b723e */ /* 0x000fe200048070ff */
[----:B------:R1:W-:Y:S01]  /*6f00*/  @!P6 STG.E.U8 desc[UR20][R12.64+0x19], R25 ;  /* 0x000019190c00e986 */ /* 0x0003e2000c101114 */
[----:B------:R-:W-:Y:S01]  /*6f10*/  ISETP.LT.OR P6, PT, R33, 0x22, !P2 ;  /* 0x000000222100780c */ /* 0x000fe200057c1670 */
[-C--:B------:R-:W-:Y:S01]  /*6f20*/  FMUL R110, R110, R8.reuse ;  /* 0x000000086e6e7220 */ /* 0x080fe20000400000 */
[-C--:B------:R-:W-:Y:S01]  /*6f30*/  FMUL R113, R113, R8.reuse ;  /* 0x0000000871717220 */ /* 0x080fe20000400000 */
        /* <DEDUP_REMOVED lines=39> */
[-C--:B------:R-:W-:Y:S01]  /*71b0*/  FMUL R101, R101, R8.reuse ;  /* 0x0000000865657220 */ /* 0x080fe20000400000 */
[----:B------:R-:W-:Y:S01]  /*71c0*/  @!P1 STG.E.U8 desc[UR20][R14.64+0x30], R121 ;  /* 0x000030790e009986 */ /* 0x000fe2000c101114 */
[----:B------:R-:W-:Y:S01]  /*71d0*/  ISETP.LT.OR P1, PT, R33, 0x39, !P0 ;  /* 0x000000392100780c */ /* 0x000fe20004721670 */
[-C--:B------:R-:W-:Y:S01]  /*71e0*/  FMUL R99, R99, R8.reuse ;  /* 0x0000000863637220 */ /* 0x080fe20000400000 */
[----:B------:R-:W-:Y:S01]  /*71f0*/  ISETP.LT.OR P0, PT, R33, 0x3a, !P0 ;  /* 0x0000003a2100780c */ /* 0x000fe20004701670 */
[----:B------:R-:W-:Y:S01]  /*7200*/  FMUL R94, R94, R8 ;  /* 0x000000085e5e7220 */ /* 0x000fe20000400000 */
[----:B0-----:R-:W-:Y:S01]  /*7210*/  F2FP.SATFINITE.E4M3.F32.PACK_AB_MERGE_C R5, RZ, R116, RZ ;  /* 0x00000074ff05723e */ /* 0x001fe200048070ff */
[-C--:B------:R-:W-:Y:S01]  /*7220*/  FMUL R92, R92, R8.reuse ;  /* 0x000000085c5c7220 */ /* 0x080fe20000400000 */
[----:B------:R-:W-:Y:S01]  /*7230*/  F2FP.SATFINITE.E4M3.F32.PACK_AB_MERGE_C R103, RZ, R103, RZ ;  /* 0x00000067ff67723e */ /* 0x000fe200048070ff */
[----:B------:R-:W-:Y:S01]  /*7240*/  FMUL R95, R95, R8 ;  /* 0x000000085f5f7220 */ /* 0x000fe20000400000 */
[----:B-1----:R-:W-:Y:S01]  /*7250*/  F2FP.SATFINITE.E4M3.F32.PACK_AB_MERGE_C R25, RZ, R114, RZ ;  /* 0x00000072ff19723e */ /* 0x002fe200048070ff */
[----:B------:R0:W-:Y:S01]  /*7260*/  @!P4 STG.E.U8 desc[UR20][R14.64+0x31], R5 ;  /* 0x000031050e00c986 */ /* 0x0001e2000c101114 */
[----:B------:R-:W-:Y:S01]  /*7270*/  ISETP.LT.OR P4, PT, R33, 0x39, !P2 ;  /* 0x000000392100780c */ /* 0x000fe20005781670 */
[-C--:B------:R-:W-:Y:S01]  /*7280*/  FMUL R97, R97, R8.reuse ;  /* 0x0000000861617220 */ /* 0x080fe20000400000 */
[----:B------:R-:W-:Y:S01]  /*7290*/  ISETP.LT.OR P2, PT, R33, 0x3a, !P2 ;  /* 0x0000003a2100780c */ /* 0x000fe20005741670 */
[----:B------:R-:W-:Y:S01]  /*72a0*/  @!P5 STG.E.U8 desc[UR20][R12.64+0x30], R119 ;  /* 0x000030770c00d986 */ /* 0x000fe2000c101114 */
[----:B------:R-:W-:Y:S01]  /*72b0*/  F2FP.SATFINITE.E4M3.F32.PACK_AB_MERGE_C R101, RZ, R101, RZ ;  /* 0x00000065ff65723e */ /* 0x000fe200048070ff */
[-C--:B------:R-:W-:Y:S01]  /*72c0*/  FMUL R90, R90, R8.reuse ;  /* 0x000000085a5a7220 */ /* 0x080fe20000400000 */
[----:B------:R-:W-:Y:S01]  /*72d0*/  F2FP.SATFINITE.E4M3.F32.PACK_AB_MERGE_C R99, RZ, R99, RZ ;  /* 0x00000063ff63723e */ /* 0x000fe200048070ff */
[----:B------:R-:W-:Y:S01]  /*72e0*/  @!P6 STG.E.U8 desc[UR20][R12.64+0x31], R25 ;  /* 0x000031190c00e986 */ /* 0x000fe2000c101114 */
[----:B------:R-:W-:Y:S01]  /*72f0*/  F2FP.SATFINITE.E4M3.F32.PACK_AB_MERGE_C R95, RZ, R95, RZ ;  /* 0x0000005fff5f723e */ /* 0x000fe200048070ff */
[-C--:B------:R-:W-:Y:S01]  /*7300*/  FMUL R22, R22, R8.reuse ;  /* 0x0000000816167220 */ /* 0x080fe20000400000 */
[-C--:B------:R-:W-:Y:S01]  /*7310*/  FMUL R93, R93, R8.reuse ;  /* 0x000000085d5d7220 */ /* 0x080fe20000400000 */
[----:B------:R-:W-:Y:S01]  /*7320*/  @!P0 STG.E.U8 desc[UR20][R14.64+0x39], R27 ;  /* 0x0000391b0e008986 */ /* 0x000fe2000c101114 */
[----:B------:R-:W-:Y:S01]  /*7330*/  ISETP.GE.AND P0, PT, R34, 0x81, PT ;  /* 0x000000812200780c */ /* 0x000fe20003f06270 */
[----:B------:R-:W-:Y:S01]  /*7340*/  FMUL R91, R91, R8 ;  /* 0x000000085b5b7220 */ /* 0x000fe20000400000 */
[----:B0-----:R-:W-:Y:S01]  /*7350*/  F2FP.SATFINITE.E4M3.F32.PACK_AB_MERGE_C R5, RZ, R110, RZ ;  /* 0x0000006eff05723e */ /* 0x001fe200048070ff */
[----:B------:R0:W-:Y:S01]  /*7360*/  @!P1 STG.E.U8 desc[UR20][R14.64+0x38], R117 ;  /* 0x000038750e009986 */ /* 0x0001e2000c101114 */
[C---:B------:R-:W-:Y:S01]  /*7370*/  ISETP.LT.OR P6, PT, R33.reuse, 0x1, !P0 ;  /* 0x000000012100780c */ /* 0x040fe200047c1670 */
[-C--:B------:R-:W-:Y:S01]  /*7380*/  FMUL R88, R88, R8.reuse ;  /* 0x0000000858587220 */ /* 0x080fe20000400000 */
[----:B------:R-:W-:Y:S01]  /*7390*/  ISETP.LT.OR P5, PT, R33, 0x2, !P0 ;  /* 0x000000022100780c */ /* 0x000fe200047a1670 */
[----:B------:R-:W-:Y:S01]  /*73a0*/  @!P4 STG.E.U8 desc[UR20][R12.64+0x38], R115 ;  /* 0x000038730c00c986 */ /* 0x000fe2000c101114 */
[----:B------:R-:W-:Y:S01]  /*73b0*/  ISETP.GE.AND P1, PT, R34, 0x89, PT ;  /* 0x000000892200780c */ /* 0x000fe20003f26270 */
[-C--:B------:R-:W-:Y:S01]  /*73c0*/  FMUL R21, R21, R8.reuse ;  /* 0x0000000815157220 */ /* 0x080fe20000400000 */
[----:B------:R-:W-:Y:S01]  /*73d0*/  F2FP.SATFINITE.E4M3.F32.PACK_AB_MERGE_C R97, RZ, R97, RZ ;  /* 0x00000061ff61723e */ /* 0x000fe200048070ff */
[----:B------:R1:W-:Y:S01]  /*73e0*/  @!P2 STG.E.U8 desc[UR20][R12.64+0x39], R5 ;  /* 0x000039050c00a986 */ /* 0x0003e2000c101114 */
[----:B------:R-:W-:Y:S01]  /*73f0*/  ISETP.LT.OR P4, PT, R33, 0x1, !P1 ;  /* 0x000000012100780c */ /* 0x000fe20004f81670 */
[-C--:B------:R-:W-:Y:S01]  /*7400*/  FMUL R89, R89, R8.reuse ;  /* 0x0000000859597220 */ /* 0x080fe20000400000 */
[----:B------:R-:W-:Y:S01]  /*7410*/  ISETP.LT.OR P2, PT, R33, 0xa, !P0 ;  /* 0x0000000a2100780c */ /* 0x000fe20004741670 */
[----:B------:R-:W-:Y:S01]  /*7420*/  FMUL R23, R23, R8 ;  /* 0x0000000817177220 */ /* 0x000fe20000400000 */
[----:B0-----:R-:W-:Y:S01]  /*7430*/  F2FP.SATFINITE.E4M3.F32.PACK_AB_MERGE_C R15, RZ, R108, RZ ;  /* 0x0000006cff0f723e */ /* 0x001fe200048070ff */
[----:B------:R-:W-:Y:S01]  /*7440*/  @!P6 STG.E.U8 desc[UR20][R10.64], R113 ;  /* 0x000000710a00e986 */ /* 0x000fe2000c101114 */
[C---:B------:R-:W-:Y:S01]  /*7450*/  ISETP.LT.OR P6, PT, R33.reuse, 0x2, !P1 ;  /* 0x000000022100780c */ /* 0x040fe20004fc1670 */
[-C--:B------:R-:W-:Y:S01]  /*7460*/  FMUL R20, R20, R8.reuse ;  /* 0x0000000814147220 */ /* 0x080fe20000400000 */
[----:B------:R-:W-:Y:S01]  /*7470*/  F2FP.SATFINITE.E4M3.F32.PACK_AB_MERGE_C R93, RZ, R93, RZ ;  /* 0x0000005dff5d723e */ /* 0x000fe200048070ff */
[----:B------:R-:W-:Y:S01]  /*7480*/  @!P5 STG.E.U8 desc[UR20][R10.64+0x1], R15 ;  /* 0x0000010f0a00d986 */ /* 0x000fe2000c101114 */
[----:B------:R-:W-:Y:S01]  /*7490*/  ISETP.LT.OR P5, PT, R33, 0x9, !P0 ;  /* 0x000000092100780c */ /* 0x000fe200047a1670 */
[----:B------:R-:W-:Y:S01]  /*74a0*/  FMUL R17, R17, R8 ;  /* 0x0000000811117220 */ /* 0x000fe20000400000 */
[----:B-1----:R-:W-:Y:S01]  /*74b0*/  F2FP.SATFINITE.E4M3.F32.PACK_AB_MERGE_C R5, RZ, R106, RZ ;  /* 0x0000006aff05723e */ /* 0x002fe200048070ff */
[----:B------:R-:W-:Y:S01]  /*74c0*/  @!P4 STG.E.U8 desc[UR20][R6.64], R111 ;  /* 0x0000006f0600c986 */ /* 0x000fe2000c101114 */
[----:B------:R-:W-:Y:S01]  /*74d0*/  F2FP.SATFINITE.E4M3.F32.PACK_AB_MERGE_C R13, RZ, R104, RZ ;  /* 0x00000068ff0d723e */ /* 0x000fe200048070ff */
[-C--:B------:R-:W-:Y:S01]  /*74e0*/  FMUL R16, R16, R8.reuse ;  /* 0x0000000810107220 */ /* 0x080fe20000400000 */
[----:B------:R-:W-:Y:S01]  /*74f0*/  ISETP.LT.OR P4, PT, R33, 0x9, !P1 ;  /* 0x000000092100780c */ /* 0x000fe20004f81670 */
[-C--:B------:R-:W-:Y:S01]  /*7500*/  FMUL R19, R19, R8.reuse ;  /* 0x0000000813137220 */ /* 0x080fe20000400000 */
[----:B------:R-:W-:Y:S01]  /*7510*/  F2FP.SATFINITE.E4M3.F32.PACK_AB_MERGE_C R91, RZ, R91, RZ ;  /* 0x0000005bff5b723e */ /* 0x000fe200048070ff */
[----:B------:R0:W-:Y:S01]  /*7520*/  @!P6 STG.E.U8 desc[UR20][R6.64+0x1], R5 ;  /* 0x000001050600e986 */ /* 0x0001e2000c101114 */
[C---:B------:R-:W-:Y:S01]  /*7530*/  ISETP.LT.OR P6, PT, R33.reuse, 0xa, !P1 ;  /* 0x0000000a2100780c */ /* 0x040fe20004fc1670 */
[----:B------:R-:W-:Y:S01]  /*7540*/  FMUL R18, R18, R8 ;  /* 0x0000000812127220 */ /* 0x000fe20000400000 */
[----:B------:R-:W-:Y:S01]  /*7550*/  F2FP.SATFINITE.E4M3.F32.PACK_AB_MERGE_C R21, RZ, R21, RZ ;  /* 0x00000015ff15723e */ /* 0x000fe200048070ff */
[----:B------:R1:W-:Y:S01]  /*7560*/  @!P2 STG.E.U8 desc[UR20][R10.64+0x9], R13 ;  /* 0x0000090d0a00a986 */ /* 0x0003e2000c101114 */
[----:B------:R-:W-:-:S02]  /*7570*/  ISETP.LT.OR P2, PT, R33, 0x12, !P0 ;  /* 0x000000122100780c */ /* 0x000fc40004741670 */
[----:B------:R-:W-:Y:S01]  /*7580*/  F2FP.SATFINITE.E4M3.F32.PACK_AB_MERGE_C R89, RZ, R89, RZ ;  /* 0x00000059ff59723e */ /* 0x000fe200048070ff */
[----:B------:R-:W-:Y:S01]  /*7590*/  @!P5 STG.E.U8 desc[UR20][R10.64+0x8], R107 ;  /* 0x0000086b0a00d986 */ /* 0x000fe2000c101114 */
[C---:B------:R-:W-:Y:S02]  /*75a0*/  ISETP.LT.OR P5, PT, R33.reuse, 0x11, !P0 ;  /* 0x000000112100780c */ /* 0x040fe400047a1670 */
[----:B------:R-:W-:Y:S01]  /*75b0*/  F2FP.SATFINITE.E4M3.F32.PACK_AB_MERGE_C R23, RZ, R23, RZ ;  /* 0x00000017ff17723e */ /* 0x000fe200048070ff */
[----:B------:R-:W-:Y:S01]  /*75c0*/  @!P4 STG.E.U8 desc[UR20][R6.64+0x8], R109 ;  /* 0x0000086d0600c986 */ /* 0x000fe2000c101114 */
[----:B0-----:R-:W-:Y:S02]  /*75d0*/  F2FP.SATFINITE.E4M3.F32.PACK_AB_MERGE_C R5, RZ, R102, RZ ;  /* 0x00000066ff05723e */ /* 0x001fe400048070ff */
[C---:B------:R-:W-:Y:S02]  /*75e0*/  ISETP.LT.OR P4, PT, R33.reuse, 0x11, !P1 ;  /* 0x000000112100780c */ /* 0x040fe40004f81670 */
[----:B-1----:R-:W-:Y:S01]  /*75f0*/  F2FP.SATFINITE.E4M3.F32.PACK_AB_MERGE_C R13, RZ, R98, RZ ;  /* 0x00000062ff0d723e */ /* 0x002fe200048070ff */
[----:B------:R0:W-:Y:S01]  /*7600*/  @!P6 STG.E.U8 desc[UR20][R6.64+0x9], R5 ;  /* 0x000009050600e986 */ /* 0x0001e2000c101114 */
[----:B------:R-:W-:-:S02]  /*7610*/  ISETP.LT.OR P6, PT, R33, 0x12, !P1 ;  /* 0x000000122100780c */ /* 0x000fc40004fc1670 */
[----:B------:R-:W-:Y:S01]  /*7620*/  F2FP.SATFINITE.E4M3.F32.PACK_AB_MERGE_C R17, RZ, R17, RZ ;  /* 0x00000011ff11723e */ /* 0x000fe200048070ff */
[----:B------:R1:W-:Y:S01]  /*7630*/  @!P2 STG.E.U8 desc[UR20][R10.64+0x11], R13 ;  /* 0x0000110d0a00a986 */ /* 0x0003e2000c101114 */
[C---:B------:R-:W-:Y:S02]  /*7640*/  ISETP.LT.OR P2, PT, R33.reuse, 0x1a, !P0 ;  /* 0x0000001a2100780c */ /* 0x040fe40004741670 */
[----:B------:R-:W-:Y:S01]  /*7650*/  F2FP.SATFINITE.E4M3.F32.PACK_AB_MERGE_C R19, RZ, R19, RZ ;  /* 0x00000013ff13723e */ /* 0x000fe200048070ff */
[----:B------:R-:W-:Y:S01]  /*7660*/  @!P5 STG.E.U8 desc[UR20][R10.64+0x10], R105 ;  /* 0x000010690a00d986 */ /* 0x000fe2000c101114 */
[----:B------:R-:W-:Y:S02]  /*7670*/  ISETP.LT.OR P5, PT, R33, 0x19, !P0 ;  /* 0x000000192100780c */ /* 0x000fe400047a1670 */
[----:B------:R-:W-:Y:S01]  /*7680*/  F2FP.SATFINITE.E4M3.F32.PACK_AB_MERGE_C R15, RZ, R18, RZ ;  /* 0x00000012ff0f723e */ /* 0x000fe200048070ff */
[----:B------:R-:W-:Y:S01]  /*7690*/  @!P4 STG.E.U8 desc[UR20][R6.64+0x10], R103 ;  /* 0x000010670600c986 */ /* 0x000fe2000c101114 */
[----:B0-----:R-:W-:-:S02]  /*76a0*/  F2FP.SATFINITE.E4M3.F32.PACK_AB_MERGE_C R5, RZ, R100, RZ ;  /* 0x00000064ff05723e */ /* 0x001fc400048070ff */
[C---:B------:R-:W-:Y:S02]  /*76b0*/  ISETP.LT.OR P4, PT, R33.reuse, 0x19, !P1 ;  /* 0x000000192100780c */ /* 0x040fe40004f81670 */
[----:B-1----:R-:W-:Y:S01]  /*76c0*/  F2FP.SATFINITE.E4M3.F32.PACK_AB_MERGE_C R13, RZ, R96, RZ ;  /* 0x00000060ff0d723e */ /* 0x002fe200048070ff */
[----:B------:R0:W-:Y:S01]  /*76d0*/  @!P6 STG.E.U8 desc[UR20][R6.64+0x11], R5 ;  /* 0x000011050600e986 */ /* 0x0001e2000c101114 */
[----:B------:R-:W-:-:S03]  /*76e0*/  ISETP.LT.OR P6, PT, R33, 0x1a, !P1 ;  /* 0x0000001a2100780c */ /* 0x000fc60004fc1670 */
[----:B------:R1:W-:Y:S01]  /*76f0*/  @!P2 STG.E.U8 desc[UR20][R10.64+0x19], R13 ;  /* 0x0000190d0a00a986 */ /* 0x0003e2000c101114 */
[----:B------:R-:W-:-:S03]  /*7700*/  ISETP.LT.OR P2, PT, R33, 0x22, !P0 ;  /* 0x000000222100780c */ /* 0x000fc60004741670 */
[----:B------:R-:W-:Y:S01]  /*7710*/  @!P5 STG.E.U8 desc[UR20][R10.64+0x18], R101 ;  /* 0x000018650a00d986 */ /* 0x000fe2000c101114 */
[C---:B------:R-:W-:Y:S02]  /*7720*/  ISETP.LT.OR P5, PT, R33.reuse, 0x21, !P0 ;  /* 0x000000212100780c */ /* 0x040fe400047a1670 */
[----:B0-----:R-:W-:Y:S01]  /*7730*/  F2FP.SATFINITE.E4M3.F32.PACK_AB_MERGE_C R5, RZ, R94, RZ ;  /* 0x0000005eff05723e */ /* 0x001fe200048070ff */
[----:B------:R-:W-:Y:S01]  /*7740*/  @!P4 STG.E.U8 desc[UR20][R6.64+0x18], R99 ;  /* 0x000018630600c986 */ /* 0x000fe2000c101114 */
        /* <DEDUP_REMOVED lines=25> */
[C---:B------:R-:W-:Y:S02]  /*78e0*/  ISETP.LT.OR P2, PT, R33.reuse, 0x39, !P0 ;  /* 0x000000392100780c */ /* 0x040fe40004741670 */
[C---:B------:R-:W-:Y:S01]  /*78f0*/  ISETP.LT.OR P0, PT, R33.reuse, 0x3a, !P0 ;  /* 0x0000003a2100780c */ /* 0x040fe20004701670 */
[----:B------:R1:W-:Y:S01]  /*7900*/  @!P5 STG.E.U8 desc[UR20][R10.64+0x30], R89 ;  /* 0x000030590a00d986 */ /* 0x0003e2000c101114 */
[C---:B------:R-:W-:Y:S02]  /*7910*/  ISETP.LT.OR P5, PT, R33.reuse, 0x39, !P1 ;  /* 0x000000392100780c */ /* 0x040fe40004fa1670 */
[----:B------:R-:W-:Y:S01]  /*7920*/  ISETP.LT.OR P1, PT, R33, 0x3a, !P1 ;  /* 0x0000003a2100780c */ /* 0x000fe20004f21670 */
[----:B------:R1:W-:Y:S01]  /*7930*/  @!P4 STG.E.U8 desc[UR20][R6.64+0x30], R23 ;  /* 0x000030170600c986 */ /* 0x0003e2000c101114 */
[----:B0-----:R-:W-:-:S05]  /*7940*/  F2FP.SATFINITE.E4M3.F32.PACK_AB_MERGE_C R5, RZ, R20, RZ ;  /* 0x00000014ff05723e */ /* 0x001fca00048070ff */
[----:B------:R1:W-:Y:S04]  /*7950*/  @!P6 STG.E.U8 desc[UR20][R6.64+0x31], R5 ;  /* 0x000031050600e986 */ /* 0x0003e8000c101114 */
[----:B------:R1:W-:Y:S04]  /*7960*/  @!P2 STG.E.U8 desc[UR20][R10.64+0x38], R17 ;  /* 0x000038110a00a986 */ /* 0x0003e8000c101114 */
[----:B------:R1:W-:Y:S04]  /*7970*/  @!P0 STG.E.U8 desc[UR20][R10.64+0x39], R13 ;  /* 0x0000390d0a008986 */ /* 0x0003e8000c101114 */
[----:B------:R1:W-:Y:S04]  /*7980*/  @!P5 STG.E.U8 desc[UR20][R6.64+0x38], R19 ;  /* 0x000038130600d986 */ /* 0x0003e8000c101114 */
[----:B------:R1:W-:Y:S02]  /*7990*/  @!P1 STG.E.U8 desc[UR20][R6.64+0x39], R15 ;  /* 0x0000390f06009986 */ /* 0x0003e4000c101114 */
.L_x_161:
[----:B------:R-:W-:Y:S05]  /*79a0*/  BSYNC B0 ;  /* 0x0000000000007941 */ /* 0x000fea0003800000 */
.L_x_31:
[----:B------:R-:W-:Y:S01]  /*79b0*/  ULDC UR6, c[0x0][0xc] ;  /* 0x0000030000067ab9 */ /* 0x000fe20000000800 */
[----:B------:R-:W-:Y:S01]  /*79c0*/  ULDC UR7, c[0x0][0x10] ;  /* 0x0000040000077ab9 */ /* 0x000fe20000000800 */
[----:B01---5:R-:W0:Y:S01]  /*79d0*/  LDC R5, c[0x0][0x14] ;  /* 0x00000500ff057b82 */ /* 0x023e220000000800 */
[----:B------:R-:W-:Y:S01]  /*79e0*/  UIMAD.WIDE.U32 UR6, UR6, UR7, URZ ;  /* 0x00000007060672a5 */ /* 0x000fe2000f8e003f */
[----:B------:R-:W-:Y:S01]  /*79f0*/  PRMT R6, RZ, 0x7610, R6 ;  /* 0x00007610ff067816 */ /* 0x000fe20000000006 */
[----:B------:R-:W-:-:S04]  /*7a00*/  IMAD.MOV.U32 R7, RZ, RZ, -0x1 ;  /* 0xffffffffff077424 */ /* 0x000fc800078e00ff */
[----:B0-----:R-:W-:-:S04]  /*7a10*/  IMAD.WIDE.U32 R2, R5, UR6, R2 ;  /* 0x0000000605027c25 */ /* 0x001fc8000f8e0002 */
[----:B------:R-:W-:Y:S01]  /*7a20*/  IMAD R5, R5, UR7, RZ ;  /* 0x0000000705057c24 */ /* 0x000fe2000f8e02ff */
[----:B------:R-:W-:Y:S02]  /*7a30*/  ULDC.64 UR6, c[0x0][0x650] ;  /* 0x0001940000067ab9 */ /* 0x000fe40000000a00 */
[----:B------:R-:W-:Y:S01]  /*7a40*/  ISETP.GE.U32.AND P0, PT, R2, UR6, PT ;  /* 0x0000000602007c0c */ /* 0x000fe2000bf06070 */
[----:B------:R-:W-:Y:S02]  /*7a50*/  IMAD.IADD R3, R3, 0x1, R5 ;  /* 0x0000000103037824 */ /* 0x000fe400078e0205 */
[----:B------:R-:W-:-:S03]  /*7a60*/  IMAD.MOV.U32 R5, RZ, RZ, -0x1 ;  /* 0xffffffffff057424 */ /* 0x000fc600078e00ff */
[----:B------:R-:W-:-:S13]  /*7a70*/  ISETP.GE.U32.AND.EX P0, PT, R3, UR7, PT, P0 ;  /* 0x0000000703007c0c */ /* 0x000fda000bf06100 */
[----:B------:R-:W-:Y:S05]  /*7a80*/  @P0 BRA `(.L_x_162) ;  /* 0x0000000400600947 */ /* 0x000fea0003800000 */
[----:B------:R-:W0:Y:S01]  /*7a90*/  S2R R20, SR_CTAID.X ;  /* 0x0000000000147919 */ /* 0x000e220000002500 */
[----:B------:R-:W1:Y:S01]  /*7aa0*/  LDC.64 R14, c[0x0][0x628] ;  /* 0x00018a00ff0e7b82 */ /* 0x000e620000000a00 */
[----:B------:R-:W-:Y:S01]  /*7ab0*/  ULDC UR6, c[0x0][0x150] ;  /* 0x0000540000067ab9 */ /* 0x000fe20000000800 */
[----:B--234-:R-:W-:Y:S01]  /*7ac0*/  IMAD.MOV.U32 R12, RZ, RZ, R2 ;  /* 0x000000ffff0c7224 */ /* 0x01cfe200078e0002 */
[----:B------:R-:W2:Y:S01]  /*7ad0*/  S2R R22, SR_CTAID.Y ;  /* 0x0000000000167919 */ /* 0x000ea20000002600 */
[----:B------:R-:W-:-:S04]  /*7ae0*/  IMAD.MOV.U32 R13, RZ, RZ, R3 ;  /* 0x000000ffff0d7224 */ /* 0x000fc800078e0003 */
[----:B------:R-:W3:Y:S08]  /*7af0*/  LDC R23, c[0x0][0x144] ;  /* 0x00005100ff177b82 */ /* 0x000ef00000000800 */
[----:B------:R-:W4:Y:S08]  /*7b00*/  LDC R16, c[0x0][0x630] ;  /* 0x00018c00ff107b82 */ /* 0x000f300000000800 */
[----:B------:R-:W2:Y:S01]  /*7b10*/  LDC.64 R18, c[0x0][0x620] ;  /* 0x00018800ff127b82 */ /* 0x000ea20000000a00 */
[----:B-1----:R-:W-:-:S04]  /*7b20*/  ISETP.NE.U32.AND P0, PT, R14, RZ, PT ;  /* 0x000000ff0e00720c */ /* 0x002fc80003f05070 */
[----:B------:R-:W-:Y:S02]  /*7b30*/  ISETP.NE.AND.EX P0, PT, R15, RZ, PT, P0 ;  /* 0x000000ff0f00720c */ /* 0x000fe40003f05300 */
[----:B0-----:R-:W-:-:S05]  /*7b40*/  I2FP.F32.U32 R5, R20 ;  /* 0x0000001400057245 */ /* 0x001fca0000201000 */
[----:B------:R-:W-:-:S04]  /*7b50*/  FMUL R5, R5, UR6 ;  /* 0x0000000605057c20 */ /* 0x000fc80008400000 */
[----:B------:R0:W1:Y:S02]  /*7b60*/  F2I.U32.TRUNC.NTZ R21, R5 ;  /* 0x0000000500157305 */ /* 0x000064000020f000 */
[----:B---34-:R-:W-:Y:S05]  /*7b70*/  @!P0 BRA `(.L_x_163) ;  /* 0x0000000000288947 */ /* 0x018fea0003800000 */
[----:B0-----:R-:W0:Y:S02]  /*7b80*/  LDC R5, c[0x0][0x634] ;  /* 0x00018d00ff057b82 */ /* 0x001e240000000800 */
        /* <DEDUP_REMOVED lines=9> */
.L_x_163:
[-CC-:B------:R-:W-:Y:S01]  /*7c20*/  SHF.R.U64 R17, R12, R16.reuse, R13.reuse ;  /* 0x000000100c117219 */ /* 0x180fe2000000120d */
[----:B------:R-:W3:Y:S01]  /*7c30*/  LDC.64 R28, c[0x0][0x640] ;  /* 0x00019000ff1c7b82 */ /* 0x000ee20000000a00 */
[----:B0-----:R-:W-:Y:S01]  /*7c40*/  SHF.R.U32.HI R5, RZ, R16, R13 ;  /* 0x00000010ff057219 */ /* 0x001fe2000001160d */
[----:B-1----:R-:W-:Y:S01]  /*7c50*/  IMAD.MOV R21, RZ, RZ, -R21 ;  /* 0x000000ffff157224 */ /* 0x002fe200078e0a15 */
[----:B------:R-:W-:Y:S01]  /*7c60*/  IADD3 R11, P0, RZ, -R17, RZ ;  /* 0x80000011ff0b7210 */ /* 0x000fe20007f1e0ff */
[----:B------:R-:W-:Y:S02]  /*7c70*/  ULDC UR6, c[0x0][0x154] ;  /* 0x0000550000067ab9 */ /* 0x000fe40000000800 */
[----:B------:R-:W-:Y:S02]  /*7c80*/  IMAD R23, R23, R21, R20 ;  /* 0x0000001517177224 */ /* 0x000fe400078e0214 */
[----:B------:R-:W0:Y:S01]  /*7c90*/  LDC R12, c[0x0][0x618] ;  /* 0x00018600ff0c7b82 */ /* 0x000e220000000800 */
[----:B------:R-:W-:-:S02]  /*7ca0*/  IMAD.X R5, RZ, RZ, ~R5, P0 ;  /* 0x000000ffff057224 */ /* 0x000fc400000e0e05 */
[----:B--2---:R-:W-:-:S04]  /*7cb0*/  IMAD.WIDE.U32 R6, R11, R18, R2 ;  /* 0x000000120b067225 */ /* 0x004fc800078e0002 */
[----:B------:R-:W-:Y:S01]  /*7cc0*/  IMAD R10, R5, R18, RZ ;  /* 0x00000012050a7224 */ /* 0x000fe200078e02ff */
[----:B------:R-:W1:Y:S03]  /*7cd0*/  LDC R24, c[0x0][0x608] ;  /* 0x00018200ff187b82 */ /* 0x000e660000000800 */
[----:B------:R-:W-:Y:S02]  /*7ce0*/  IMAD R5, R11, R19, R10 ;  /* 0x000000130b057224 */ /* 0x000fe400078e020a */
[----:B------:R-:W-:Y:S02]  /*7cf0*/  IMAD.MOV.U32 R11, RZ, RZ, 0x1 ;  /* 0x00000001ff0b7424 */ /* 0x000fe400078e00ff */
[----:B------:R-:W-:Y:S01]  /*7d00*/  IMAD.IADD R5, R7, 0x1, R5 ;  /* 0x0000000107057824 */ /* 0x000fe200078e0205 */
[----:B------:R-:W2:Y:S01]  /*7d10*/  LDC R26, c[0x0][0x658] ;  /* 0x00019600ff1a7b82 */ /* 0x000ea20000000800 */
[----:B------:R-:W-:-:S02]  /*7d20*/  I2FP.F32.U32 R7, R22 ;  /* 0x0000001600077245 */ /* 0x000fc40000201000 */
[----:B---3--:R-:W-:-:S03]  /*7d30*/  ISETP.NE.U32.AND P0, PT, R28, RZ, PT ;  /* 0x000000ff1c00720c */ /* 0x008fc60003f05070 */
[----:B------:R-:W-:Y:S01]  /*7d40*/  FMUL R10, R7, UR6 ;  /* 0x00000006070a7c20 */ /* 0x000fe20008400000 */
[----:B------:R-:W-:Y:S01]  /*7d50*/  ISETP.NE.AND.EX P0, PT, R29, RZ, PT, P0 ;  /* 0x000000ff1d00720c */ /* 0x000fe20003f05300 */
[----:B------:R-:W3:Y:S01]  /*7d60*/  LDC R21, c[0x0][0x148] ;  /* 0x00005200ff157b82 */ /* 0x000ee20000000800 */
[-CC-:B0-----:R-:W-:Y:S01]  /*7d70*/  SHF.R.U64 R16, R6, R12.reuse, R5.reuse ;  /* 0x0000000c06107219 */ /* 0x181fe20000001205 */
[----:B------:R0:W4:Y:S01]  /*7d80*/  F2I.U32.TRUNC.NTZ R18, R10 ;  /* 0x0000000a00127305 */ /* 0x000122000020f000 */
[----:B------:R-:W-:Y:S01]  /*7d90*/  SHF.R.U32.HI R5, RZ, R12, R5 ;  /* 0x0000000cff057219 */ /* 0x000fe20000011605 */
[----:B------:R-:W-:-:S04]  /*7da0*/  IMAD.MOV.U32 R7, RZ, RZ, -0x1 ;  /* 0xffffffffff077424 */ /* 0x000fc800078e00ff */
[----:B------:R-:W0:Y:S01]  /*7db0*/  LDC R20, c[0x0][0x600] ;  /* 0x00018000ff147b82 */ /* 0x000e220000000800 */
[-CC-:B-1----:R-:W-:Y:S02]  /*7dc0*/  SHF.R.U64 R14, R16, R24.reuse, R5.reuse ;  /* 0x00000018100e7219 */ /* 0x182fe40000001205 */
[----:B------:R-:W-:-:S05]  /*7dd0*/  SHF.R.U32.HI R5, RZ, R24, R5 ;  /* 0x00000018ff057219 */ /* 0x000fca0000011605 */
[----:B------:R-:W1:Y:S01]  /*7de0*/  LDC R27, c[0x0][0x648] ;  /* 0x00019200ff1b7b82 */ /* 0x000e620000000800 */
[-C--:B--2---:R-:W-:Y:S02]  /*7df0*/  SHF.L.U32 R6, R7, R26.reuse, RZ ;  /* 0x0000001a07067219 */ /* 0x084fe400000006ff */
[-CC-:B------:R-:W-:Y:S02]  /*7e00*/  SHF.R.U64 R19, R14, R26.reuse, R5.reuse ;  /* 0x0000001a0e137219 */ /* 0x180fe40000001205 */
[----:B------:R-:W-:Y:S02]  /*7e10*/  SHF.R.U32.HI R7, RZ, R26, R5 ;  /* 0x0000001aff077219 */ /* 0x000fe40000011605 */
[----:B------:R-:W-:Y:S01]  /*7e20*/  LOP3.LUT R25, RZ, R6, RZ, 0x33, !PT ;  /* 0x00000006ff197212 */ /* 0x000fe200078e33ff */
[----:B------:R-:W2:Y:S01]  /*7e30*/  LDC R30, c[0x0][0x638] ;  /* 0x00018e00ff1e7b82 */ /* 0x000ea20000000800 */
[----:B------:R-:W-:Y:S01]  /*7e40*/  SHF.L.U32 R26, R11, R26, RZ ;  /* 0x0000001a0b1a7219 */ /* 0x000fe200000006ff */
[----:B------:R-:W-:-:S06]  /*7e50*/  IMAD.MOV.U32 R6, RZ, RZ, R19 ;  /* 0x000000ffff067224 */ /* 0x000fcc00078e0013 */
[----:B------:R-:W0:Y:S01]  /*7e60*/  LDC R31, c[0x0][0x610] ;  /* 0x00018400ff1f7b82 */ /* 0x000e220000000800 */
[----:B----4-:R-:W-:Y:S05]  /*7e70*/  @!P0 BRA `(.L_x_164) ;  /* 0x0000000000288947 */ /* 0x010fea0003800000 */
[----:B------:R-:W4:Y:S02]  /*7e80*/  LDC R6, c[0x0][0x64c] ;  /* 0x00019300ff067b82 */ /* 0x000f240000000800 */
[----:B----4-:R-:W-:-:S05]  /*7e90*/  IADD3 R5, P0, R19, R6, RZ ;  /* 0x0000000613057210 */ /* 0x010fca0007f1e0ff */
[----:B------:R-:W-:-:S04]  /*7ea0*/  IMAD.X R15, RZ, RZ, R7, P0 ;  /* 0x000000ffff0f7224 */ /* 0x000fc800000e0607 */
[----:B------:R-:W-:-:S04]  /*7eb0*/  IMAD.WIDE.U32 R6, R15, R28, RZ ;  /* 0x0000001c0f067225 */ /* 0x000fc800078e00ff */
[----:B0-----:R-:W-:-:S04]  /*7ec0*/  IMAD.WIDE.U32 R10, P0, R5, R29, R6 ;  /* 0x0000001d050a7225 */ /* 0x001fc80007800006 */
[----:B------:R-:W-:-:S04]  /*7ed0*/  IMAD.WIDE.U32 R6, R5, R28, RZ ;  /* 0x0000001c05067225 */ /* 0x000fc800078e00ff */
[----:B------:R-:W-:Y:S01]  /*7ee0*/  IMAD.X R13, RZ, RZ, RZ, P0 ;  /* 0x000000ffff0d7224 */ /* 0x000fe200000e06ff */
[----:B------:R-:W-:Y:S01]  /*7ef0*/  IADD3 RZ, P0, R7, R10, RZ ;  /* 0x0000000a07ff7210 */ /* 0x000fe20007f1e0ff */
[----:B------:R-:W-:-:S04]  /*7f00*/  IMAD.MOV.U32 R12, RZ, RZ, R11 ;  /* 0x000000ffff0c7224 */ /* 0x000fc800078e000b */
[----:B------:R-:W-:-:S08]  /*7f10*/  IMAD.WIDE.U32.X R6, R15, R29, R12, P0 ;  /* 0x0000001d0f067225 */ /* 0x000fd000000e040c */
.L_x_164:
[----:B-1----:R-:W-:Y:S01]  /*7f20*/  SHF.R.U64 R5, R6, R27, R7 ;  /* 0x0000001b06057219 */ /* 0x002fe20000001207 */
[----:B0-----:R-:W-:Y:S01]  /*7f30*/  VIADD R7, R20, 0xffffffff ;  /* 0xffffffff14077836 */ /* 0x001fe20000000000 */
[----:B------:R-:W-:Y:S01]  /*7f40*/  LOP3.LUT R32, R14, R25, RZ, 0xc0, !PT ;  /* 0x000000190e207212 */ /* 0x000fe200078ec0ff */
[----:B------:R-:W-:Y:S02]  /*7f50*/  IMAD.MOV R18, RZ, RZ, -R18 ;  /* 0x000000ffff127224 */ /* 0x000fe400078e0a12 */
[----:B------:R-:W-:Y:S01]  /*7f60*/  IMAD.MOV R6, RZ, RZ, -R5 ;  /* 0x000000ffff067224 */ /* 0x000fe200078e0a05 */
[----:B------:R-:W-:Y:S01]  /*7f70*/  LOP3.LUT R16, R16, R7, RZ, 0xc0, !PT ;  /* 0x0000000710107212 */ /* 0x000fe200078ec0ff */
[----:B------:R-:W-:Y:S02]  /*7f80*/  IMAD R32, R26, R5, R32 ;  /* 0x000000051a207224 */ /* 0x000fe400078e0220 */
[----:B---3--:R-:W-:Y:S02]  /*7f90*/  @P3 IMAD R23, R21, R18, R22 ;  /* 0x0000001215173224 */ /* 0x008fe400078e0216 */
[----:B--2---:R-:W-:-:S02]  /*7fa0*/  IMAD R5, R6, R30, R19 ;  /* 0x0000001e06057224 */ /* 0x004fc400078e0213 */
[----:B------:R-:W-:Y:S02]  /*7fb0*/  IMAD R32, R32, R31, R23 ;  /* 0x0000001f20207224 */ /* 0x000fe400078e0217 */
[----:B------:R-:W-:Y:S02]  /*7fc0*/  IMAD R5, R5, R20, R16 ;  /* 0x0000001405057224 */ /* 0x000fe400078e0210 */
[----:B------:R-:W-:-:S03]  /*7fd0*/  IMAD.MOV.U32 R6, RZ, RZ, 0x1 ;  /* 0x00000001ff067424 */ /* 0x000fc600078e00ff */
[----:B------:R-:W-:Y:S02]  /*7fe0*/  SEL R7, R5, R32, !P3 ;  /* 0x0000002005077207 */ /* 0x000fe40005800000 */
[----:B------:R-:W-:Y:S01]  /*7ff0*/  SEL R32, R32, R5, !P3 ;  /* 0x0000000520207207 */ /* 0x000fe20005800000 */
[----:B------:R-:W-:-:S07]  /*8000*/  IMAD.MOV.U32 R5, RZ, RZ, R17 ;  /* 0x000000ffff057224 */ /* 0x000fce00078e0011 */
.L_x_162:
[----:B------:R-:W-:Y:S01]  /*8010*/  LOP3.LUT P0, RZ, R6, 0xff, RZ, 0xc0, !PT ;  /* 0x000000ff06ff7812 */ /* 0x000fe2000780c0ff */
[----:B------:R-:W-:-:S12]  /*8020*/  IMAD.MOV.U32 R6, RZ, RZ, R32 ;  /* 0x000000ffff067224 */ /* 0x000fd800078e0020 */
[----:B------:R-:W-:Y:S05]  /*8030*/  @P0 BRA `(.L_x_165) ;  /* 0xffffff8c00c00947 */ /* 0x000fea000383ffff */
[----:B------:R-:W-:Y:S05]  /*8040*/  EXIT ;  /* 0x000000000000794d */ /* 0x000fea0003800000 */
.L_x_3:
[----:B0-----:R-:W-:Y:S01]  /*8050*/  ULDC.64 UR4, c[0x0][0x650] ;  /* 0x0001940000047ab9 */ /* 0x001fe20000000a00 */
        /* <DEDUP_REMOVED lines=25> */
.L_x_167:
[--C-:B------:R-:W-:Y:S01]  /*81f0*/  SHF.R.U64 R16, R14, R18, R15.reuse ;  /* 0x000000120e107219 */ /* 0x100fe2000000120f */
[----:B------:R-:W0:Y:S01]  /*8200*/  LDC R22, c[0x0][0x618] ;  /* 0x00018600ff167b82 */ /* 0x000e220000000800 */
[----:B------:R-:W-:Y:S01]  /*8210*/  I2FP.F32.U32 R7, R8 ;  /* 0x0000000800077245 */ /* 0x000fe20000201000 */
[----:B------:R-:W-:Y:S01]  /*8220*/  ULDC UR4, c[0x0][0x150] ;  /* 0x0000540000047ab9 */ /* 0x000fe20000000800 */
[----:B------:R-:W-:Y:S02]  /*8230*/  SHF.R.U32.HI R6, RZ, R18, R15 ;  /* 0x00000012ff067219 */ /* 0x000fe4000001160f */
[----:B------:R-:W-:Y:S01]  /*8240*/  IADD3 R9, P0, RZ, -R16, RZ ;  /* 0x80000010ff097210 */ /* 0x000fe20007f1e0ff */
[----:B------:R-:W-:Y:S01]  /*8250*/  FMUL R13, R7, UR4 ;  /* 0x00000004070d7c20 */ /* 0x000fe20008400000 */
[----:B------:R-:W-:Y:S01]  /*8260*/  ULDC UR4, c[0x0][0x154] ;  /* 0x0000550000047ab9 */ /* 0x000fe20000000800 */
[----:B------:R-:W1:Y:S02]  /*8270*/  LDC.64 R24, c[0x0][0x640] ;  /* 0x00019000ff187b82 */ /* 0x000e640000000a00 */
[----:B------:R-:W-:-:S02]  /*8280*/  IMAD.X R11, RZ, RZ, ~R6, P0 ;  /* 0x000000ffff0b7224 */ /* 0x000fc400000e0e06 */
[----:B------:R-:W2:Y:S01]  /*8290*/  F2I.U32.TRUNC.NTZ R13, R13 ;  /* 0x0000000d000d7305 */ /* 0x000ea2000020f000 */
[----:B------:R-:W-:-:S03]  /*82a0*/  IMAD.WIDE.U32 R6, R9, R20, R2 ;  /* 0x0000001409067225 */ /* 0x000fc600078e0002 */
[----:B------:R-:W3:Y:S01]  /*82b0*/  LDC R15, c[0x0][0x144] ;  /* 0x00005100ff0f7b82 */ /* 0x000ee20000000800 */
[----:B------:R-:W-:-:S04]  /*82c0*/  IMAD R12, R11, R20, RZ ;  /* 0x000000140b0c7224 */ /* 0x000fc800078e02ff */
[----:B------:R-:W-:Y:S02]  /*82d0*/  IMAD R9, R9, R21, R12 ;  /* 0x0000001509097224 */ /* 0x000fe400078e020c */
[----:B------:R-:W-:Y:S01]  /*82e0*/  IMAD.MOV.U32 R12, RZ, RZ, -0x1 ;  /* 0xffffffffff0c7424 */ /* 0x000fe200078e00ff */
[----:B------:R-:W4:Y:S01]  /*82f0*/  LDC R18, c[0x0][0x608] ;  /* 0x00018200ff127b82 */ /* 0x000f220000000800 */
[----:B------:R-:W-:Y:S01]  /*8300*/  IMAD.IADD R7, R7, 0x1, R9 ;  /* 0x0000000107077824 */ /* 0x000fe200078e0209 */
[----:B------:R-:W-:-:S04]  /*8310*/  I2FP.F32.U32 R9, R10 ;  /* 0x0000000a00097245 */ /* 0x000fc80000201000 */
[-C--:B0-----:R-:W-:Y:S01]  /*8320*/  SHF.R.U64 R14, R6, R22.reuse, R7 ;  /* 0x00000016060e7219 */ /* 0x081fe20000001207 */
[----:B--2---:R-:W-:Y:S01]  /*8330*/  IMAD.MOV R6, RZ, RZ, -R13 ;  /* 0x000000ffff067224 */ /* 0x004fe200078e0a0d */
[----:B------:R-:W0:Y:S01]  /*8340*/  LDC R11, c[0x0][0x658] ;  /* 0x00019600ff0b7b82 */ /* 0x000e220000000800 */
[----:B-1----:R-:W-:Y:S01]  /*8350*/  ISETP.NE.U32.AND P0, PT, R24, RZ, PT ;  /* 0x000000ff1800720c */ /* 0x002fe20003f05070 */
[----:B------:R-:W-:Y:S01]  /*8360*/  FMUL R9, R9, UR4 ;  /* 0x0000000409097c20 */ /* 0x000fe20008400000 */
[----:B------:R-:W-:Y:S02]  /*8370*/  SHF.R.U32.HI R7, RZ, R22, R7 ;  /* 0x00000016ff077219 */ /* 0x000fe40000011607 */
[----:B------:R-:W-:-:S03]  /*8380*/  ISETP.NE.AND.EX P0, PT, R25, RZ, PT, P0 ;  /* 0x000000ff1900720c */ /* 0x000fc60003f05300 */
[----:B------:R-:W1:Y:S01]  /*8390*/  LDC R21, c[0x0][0x148] ;  /* 0x00005200ff157b82 */ /* 0x000e620000000800 */
[----:B---3--:R-:W-:Y:S02]  /*83a0*/  IMAD R22, R15, R6, R8 ;  /* 0x000000060f167224 */ /* 0x008fe400078e0208 */
[----:B------:R-:W-:-:S05]  /*83b0*/  IMAD.MOV.U32 R8, RZ, RZ, 0x1 ;  /* 0x00000001ff087424 */ /* 0x000fca00078e00ff */
[----:B------:R-:W2:Y:S01]  /*83c0*/  LDC R20, c[0x0][0x600] ;  /* 0x00018000ff147b82 */ /* 0x000ea20000000800 */
[-CC-:B----4-:R-:W-:Y:S02]  /*83d0*/  SHF.R.U64 R17, R14, R18.reuse, R7.reuse ;  /* 0x000000120e117219 */ /* 0x190fe40000001207 */
[----:B------:R-:W-:Y:S02]  /*83e0*/  SHF.R.U32.HI R6, RZ, R18, R7 ;  /* 0x00000012ff067219 */ /* 0x000fe40000011607 */
[----:B------:R3:W4:Y:S03]  /*83f0*/  F2I.U32.TRUNC.NTZ R18, R9 ;  /* 0x0000000900127305 */ /* 0x000726000020f000 */
[----:B------:R-:W1:Y:S01]  /*8400*/  LDC R23, c[0x0][0x648] ;  /* 0x00019200ff177b82 */ /* 0x000e620000000800 */
[-C--:B0-----:R-:W-:Y:S02]  /*8410*/  SHF.R.U64 R19, R17, R11.reuse, R6 ;  /* 0x0000000b11137219 */ /* 0x081fe40000001206 */
[----:B------:R-:W-:-:S02]  /*8420*/  SHF.L.U32 R12, R12, R11, RZ ;  /* 0x0000000b0c0c7219 */ /* 0x000fc400000006ff */
[-C--:B------:R-:W-:Y:S01]  /*8430*/  SHF.R.U32.HI R7, RZ, R11.reuse, R6 ;  /* 0x0000000bff077219 */ /* 0x080fe20000011606 */
[----:B------:R-:W-:Y:S01]  /*8440*/  IMAD.MOV.U32 R6, RZ, RZ, R19 ;  /* 0x000000ffff067224 */ /* 0x000fe200078e0013 */
[----:B------:R-:W-:Y:S01]  /*8450*/  SHF.L.U32 R27, R8, R11, RZ ;  /* 0x0000000b081b7219 */ /* 0x000fe200000006ff */
[----:B------:R-:W0:Y:S01]  /*8460*/  LDC R26, c[0x0][0x638] ;  /* 0x00018e00ff1a7b82 */ /* 0x000e220000000800 */
[----:B------:R-:W-:-:S07]  /*8470*/  LOP3.LUT R28, RZ, R12, RZ, 0x33, !PT ;  /* 0x0000000cff1c7212 */ /* 0x000fce00078e33ff */
[----:B------:R-:W0:Y:S01]  /*8480*/  LDC R29, c[0x0][0x610] ;  /* 0x00018400ff1d7b82 */ /* 0x000e220000000800 */
[----:B---34-:R-:W-:Y:S05]  /*8490*/  @!P0 BRA `(.L_x_168) ;  /* 0x0000000000288947 */ /* 0x018fea0003800000 */
        /* <DEDUP_REMOVED lines=10> */
.L_x_168:
[----:B-1----:R-:W-:Y:S01]  /*8540*/  SHF.R.U64 R7, R6, R23, R7 ;  /* 0x0000001706077219 */ /* 0x002fe20000001207 */
[----:B--2---:R-:W-:Y:S01]  /*8550*/  VIADD R9, R20, 0xffffffff ;  /* 0xffffffff14097836 */ /* 0x004fe20000000000 */
[----:B------:R-:W-:Y:S01]  /*8560*/  LOP3.LUT R6, R17, R28, RZ, 0xc0, !PT ;  /* 0x0000001c11067212 */ /* 0x000fe200078ec0ff */
[----:B------:R-:W-:Y:S02]  /*8570*/  IMAD.MOV R18, RZ, RZ, -R18 ;  /* 0x000000ffff127224 */ /* 0x000fe400078e0a12 */
[----:B------:R-:W-:Y:S02]  /*8580*/  IMAD.MOV R8, RZ, RZ, -R7 ;  /* 0x000000ffff087224 */ /* 0x000fe400078e0a07 */
[----:B------:R-:W-:Y:S01]  /*8590*/  IMAD R11, R27, R7, R6 ;  /* 0x000000071b0b7224 */ /* 0x000fe200078e0206 */
[----:B------:R-:W-:Y:S01]  /*85a0*/  LOP3.LUT R7, R14, R9, RZ, 0xc0, !PT ;  /* 0x000000090e077212 */ /* 0x000fe200078ec0ff */
[----:B------:R-:W-:Y:S02]  /*85b0*/  @P3 IMAD R22, R21, R18, R10 ;  /* 0x0000001215163224 */ /* 0x000fe400078e020a */
[----:B0-----:R-:W-:-:S02]  /*85c0*/  IMAD R6, R8, R26, R19 ;  /* 0x0000001a08067224 */ /* 0x001fc400078e0213 */
[----:B------:R-:W-:Y:S02]  /*85d0*/  IMAD R11, R11, R29, R22 ;  /* 0x0000001d0b0b7224 */ /* 0x000fe400078e0216 */
[----:B------:R-:W-:Y:S02]  /*85e0*/  IMAD R6, R6, R20, R7 ;  /* 0x0000001406067224 */ /* 0x000fe400078e0207 */
[----:B------:R-:W-:-:S03]  /*85f0*/  IMAD.MOV.U32 R8, RZ, RZ, 0x1 ;  /* 0x00000001ff087424 */ /* 0x000fc600078e00ff */
[----:B------:R-:W-:Y:S02]  /*8600*/  SEL R14, R6, R11, !P3 ;  /* 0x0000000b060e7207 */ /* 0x000fe40005800000 */
[----:B------:R-:W-:Y:S01]  /*8610*/  SEL R11, R11, R6, !P3 ;  /* 0x000000060b0b7207 */ /* 0x000fe20005800000 */
[----:B------:R-:W-:Y:S01]  /*8620*/  IMAD.MOV.U32 R6, RZ, RZ, R16 ;  /* 0x000000ffff067224 */ /* 0x000fe200078e0010 */
[----:B------:R-:W-:-:S07]  /*8630*/  PRMT R7, R8, 0x7610, R7 ;  /* 0x0000761008077816 */ /* 0x000fce0000000007 */
.L_x_166:
[----:B------:R-:W-:-:S08]  /*8640*/  NOP ;  /* 0x0000000000007918 */ /* 0x000fd00000000000 */
[----:B------:R-:W0:-:S00]  /*8650*/  USETMAXREG.DEALLOC.CTAPOOL 0x28 ;  /* 0x00000028000079c8 */ /* 0x000e0000080e0500 */
[----:B0-----:R-:W-:-:S13]  /*8660*/  ISETP.NE.AND P0, PT, R5, RZ, PT ;  /* 0x000000ff0500720c */ /* 0x001fda0003f05270 */
[----:B------:R-:W-:Y:S05]  /*8670*/  @P0 EXIT ;  /* 0x000000000000094d */ /* 0x000fea0003800000 */
[----:B------:R-:W-:Y:S01]  /*8680*/  LOP3.LUT P0, RZ, R7, 0xff, RZ, 0xc0, !PT ;  /* 0x000000ff07ff7812 */ /* 0x000fe2000780c0ff */
[----:B------:R-:W-:Y:S02]  /*8690*/  IMAD.MOV.U32 R5, RZ, RZ, 0x1 ;  /* 0x00000001ff057424 */ /* 0x000fe400078e00ff */
[----:B------:R-:W-:-:S10]  /*86a0*/  IMAD.MOV.U32 R13, RZ, RZ, RZ ;  /* 0x000000ffff0d7224 */ /* 0x000fd400078e00ff */
[----:B------:R-:W-:Y:S05]  /*86b0*/  @!P0 BRA `(.L_x_169) ;  /* 0x0000000c00308947 */ /* 0x000fea0003800000 */
[----:B------:R-:W0:Y:S01]  /*86c0*/  LDC R5, c[0x0][0x28c] ;  /* 0x0000a300ff057b82 */ /* 0x000e220000000800 */
[----:B------:R-:W-:Y:S01]  /*86d0*/  ULDC UR5, c[0x0][0x600] ;  /* 0x0001800000057ab9 */ /* 0x000fe20000000800 */
[----:B------:R-:W-:Y:S01]  /*86e0*/  ULDC UR4, c[0x0][0xc] ;  /* 0x0000030000047ab9 */ /* 0x000fe20000000800 */
[----:B------:R-:W-:Y:S01]  /*86f0*/  UIADD3 UR16, UR5, -0x1, URZ ;  /* 0xffffffff05107890 */ /* 0x000fe2000fffe03f */
[C---:B------:R-:W-:Y:S01]  /*8700*/  LOP3.LUT P2, RZ, R0.reuse, 0x7f, RZ, 0xc0, !PT ;  /* 0x0000007f00ff7812 */ /* 0x040fe2000784c0ff */
[----:B------:R-:W-:Y:S01]  /*8710*/  ULDC UR6, c[0x0][0x658] ;  /* 0x0001960000067ab9 */ /* 0x000fe20000000800 */
[----:B------:R-:W-:Y:S01]  /*8720*/  ULDC UR5, c[0x0][0x10] ;  /* 0x0000040000057ab9 */ /* 0x000fe20000000800 */
[----:B------:R-:W-:Y:S01]  /*8730*/  UMOV UR7, 0xffffffff ;  /* 0xffffffff00077882 */ /* 0x000fe20000000000 */
[----:B------:R-:W-:Y:S01]  /*8740*/  UMOV UR8, 0x1 ;  /* 0x0000000100087882 */ /* 0x000fe20000000000 */
[----:B------:R-:W-:Y:S01]  /*8750*/  UIMAD.WIDE.U32 UR4, UR4, UR5, URZ ;  /* 0x00000005040472a5 */ /* 0x000fe2000f8e003f */
[----:B------:R-:W-:Y:S01]  /*8760*/  LOP3.LUT P0, RZ, R0, 0x1f, RZ, 0xc0, !PT ;  /* 0x0000001f00ff7812 */ /* 0x000fe2000780c0ff */
[----:B------:R-:W-:Y:S01]  /*8770*/  USHF.L.U32 UR7, UR7, UR6, URZ ;  /* 0x0000000607077299 */ /* 0x000fe2000800063f */
[----:B------:R-:W-:Y:S01]  /*8780*/  BSSY B0, `(.L_x_169) ;  /* 0x00000bf000007945 */ /* 0x000fe20003800000 */
[----:B------:R-:W-:Y:S01]  /*8790*/  USHF.L.U32 UR18, UR8, UR6, URZ ;  /* 0x0000000608127299 */ /* 0x000fe2000800063f */
[----:B------:R-:W-:Y:S01]  /*87a0*/  IMAD.MOV.U32 R15, RZ, RZ, 0x1 ;  /* 0x00000001ff0f7424 */ /* 0x000fe200078e00ff */
[----:B------:R-:W-:Y:S01]  /*87b0*/  LOP3.LUT R16, R4, 0x2, RZ, 0xfc, !PT ;  /* 0x0000000204107812 */ /* 0x000fe200078efcff */
[----:B------:R-:W-:Y:S01]  /*87c0*/  ULDC UR6, c[0x0][0x14] ;  /* 0x0000050000067ab9 */ /* 0x000fe20000000800 */
[----:B------:R-:W-:Y:S01]  /*87d0*/  PLOP3.LUT P0, PT, P0, P2, PT, 0x8a, 0x0 ;  /* 0x000000000000781c */ /* 0x000fe20000705172 */
[----:B------:R-:W-:Y:S01]  /*87e0*/  UIMAD.WIDE.U32 UR20, UR4, UR6, URZ ;  /* 0x00000006041472a5 */ /* 0x000fe2000f8e003f */
[----:B------:R-:W-:Y:S01]  /*87f0*/  IMAD.MOV.U32 R13, RZ, RZ, RZ ;  /* 0x000000ffff0d7224 */ /* 0x000fe200078e00ff */
[----:B------:R-:W-:-:S02]  /*8800*/  UIMAD UR13, UR5, UR6, URZ ;  /* 0x00000006050d72a4 */ /* 0x000fc4000f8e023f */
[----:B------:R-:W-:Y:S01]  /*8810*/  ULOP3.LUT UR17, URZ, UR7, URZ, 0x33, !UPT ;  /* 0x000000073f117292 */ /* 0x000fe2000f8e333f */
[----:B0-----:R-:W-:Y:S01]  /*8820*/  VIADD R5, R5, 0x7f ;  /* 0x0000007f05057836 */ /* 0x001fe20000000000 */
[----:B------:R-:W-:Y:S01]  /*8830*/  UIADD3 UR13, UR21, UR13, URZ ;  /* 0x0000000d150d7290 */ /* 0x000fe2000fffe03f */
[----:B------:R-:W-:-:S03]  /*8840*/  ULDC.64 UR22, c[0x0][0x198] ;  /* 0x0000660000167ab9 */ /* 0x000fc60000000a00 */
[----:B------:R-:W-:-:S04]  /*8850*/  SHF.R.S32.HI R8, RZ, 0x1f, R5 ;  /* 0x0000001fff087819 */ /* 0x000fc80000011405 */
[----:B------:R-:W-:Y:S01]  /*8860*/  LEA.HI R8, R8, R5, RZ, 0x7 ;  /* 0x0000000508087211 */ /* 0x000fe200078f38ff */
[----:B------:R-:W-:-:S03]  /*8870*/  IMAD.MOV.U32 R5, RZ, RZ, 0x1 ;  /* 0x00000001ff057424 */ /* 0x000fc600078e00ff */
[----:B------:R-:W-:-:S05]  /*8880*/  SHF.R.S32.HI R12, RZ, 0x7, R8 ;  /* 0x00000007ff0c7819 */ /* 0x000fca0000011408 */
[----:B------:R-:W-:-:S07]  /*8890*/  VIADD R0, R12, 0x1 ;  /* 0x000000010c007836 */ /* 0x000fce0000000000 */
.L_x_181:
[----:B------:R-:W-:-:S03]  /*88a0*/  UMOV UR4, 0xffffffff ;  /* 0xffffffff00047882 */ /* 0x000fc60000000000 */
[----:B------:R-:W-:Y:S05]  /*88b0*/  BRA.DIV UR4, `(.L_x_170) ;  /* 0x0000000e04c47947 */ /* 0x000fea000b800000 */
[----:B------:R-:W-:-:S13]  /*88c0*/  ELECT P1, URZ, PT ;  /* 0x00000000003f782f */ /* 0x000fda0003820000 */
.L_x_193:
[----:B------:R-:W0:Y:S01]  /*88d0*/  LDC R7, c[0x0][0x28c] ;  /* 0x0000a300ff077b82 */ /* 0x000e220000000800 */
[----:B------:R-:W-:Y:S01]  /*88e0*/  BSSY B1, `(.L_x_171) ;  /* 0x0000037000017945 */ /* 0x000fe20003800000 */
[----:B0-----:R-:W-:-:S13]  /*88f0*/  ISETP.LT.OR P1, PT, R7, 0x1, !P1 ;  /* 0x000000010700780c */ /* 0x001fda0004f21670 */
[----:B------:R-:W-:Y:S05]  /*8900*/  @P1 BRA `(.L_x_172) ;  /* 0x0000000000d01947 */ /* 0x000fea0003800000 */
[----:B------:R-:W-:Y:S02]  /*8910*/  IMAD.SHL.U32 R14, R14, 0x40, RZ ;  /* 0x000000400e0e7824 */ /* 0x000fe400078e00ff */
[----:B------:R-:W-:Y:S02]  /*8920*/  IMAD.SHL.U32 R17, R11, 0x100, RZ ;  /* 0x000001000b117824 */ /* 0x000fe400078e00ff */
[----:B------:R-:W-:Y:S02]  /*8930*/  IMAD.MOV.U32 R20, RZ, RZ, RZ ;  /* 0x000000ffff147224 */ /* 0x000fe400078e00ff */
[----:B------:R-:W-:Y:S02]  /*8940*/  IMAD.MOV.U32 R7, RZ, RZ, R0 ;  /* 0x000000ffff077224 */ /* 0x000fe400078e0000 */
[----:B------:R-:W-:Y:S02]  /*8950*/  IMAD.MOV.U32 R8, RZ, RZ, R5 ;  /* 0x000000ffff087224 */ /* 0x000fe400078e0005 */
[----:B------:R-:W-:-:S07]  /*8960*/  IMAD.MOV.U32 R9, RZ, RZ, R13 ;  /* 0x000000ffff097224 */ /* 0x000fce00078e000d */
.L_x_176:
[----:B------:R-:W0:Y:S01]  /*8970*/  S2R R11, SR_CgaCtaId ;  /* 0x00000000000b7919 */ /* 0x000e220000008800 */
[----:B------:R-:W-:-:S04]  /*8980*/  MOV R10, 0x400 ;  /* 0x00000400000a7802 */ /* 0x000fc80000000f00 */
[----:B0-----:R-:W-:Y:S02]  /*8990*/  LEA R18, R11, R10, 0x18 ;  /* 0x0000000a0b127211 */ /* 0x001fe400078ec0ff */
[----:B------:R-:W-:Y:S01]  /*89a0*/  SHF.L.U32 R10, R8, 0x1f, RZ ;  /* 0x0000001f080a7819 */ /* 0x000fe200000006ff */
[----:B------:R-:W0:Y:S02]  /*89b0*/  @!P2 LDC R11, c[0x0][0x500] ;  /* 0x00014000ff0bab82 */ /* 0x000e240000000800 */
[----:B------:R-:W-:-:S04]  /*89c0*/  IMAD R19, R9, 0x8, R18 ;  /* 0x0000000809137824 */ /* 0x000fc800078e0212 */
[----:B------:R-:W1:Y:S02]  /*89d0*/  SYNCS.PHASECHK.TRANS64.TRYWAIT P1, [R19+URZ+0x28], R10 ;  /* 0x0000280a130075a7 */ /* 0x000e64000802017f */
[----:B-1----:R-:W-:Y:S05]  /*89e0*/  @!P1 BRA `(.L_x_173) ;  /* 0x0000000c00989947 */ /* 0x002fea0003800000 */
.L_x_194:
[----:B-1----:R-:W-:Y:S01]  /*89f0*/  PRMT R10, R16, 0x9910, RZ ;  /* 0x00009910100a7816 */ /* 0x002fe200000000ff */
[----:B0-----:R0:W-:Y:S03]  /*8a00*/  @!P2 SYNCS.ARRIVE.TRANS64 RZ, [R19+URZ], R11 ;  /* 0x0000000b13ffa9a7 */ /* 0x0011e6000800003f */
[----:B------:R-:W-:-:S13]  /*8a10*/  ISETP.NE.AND P1, PT, R10, 0x2, PT ;  /* 0x000000020a00780c */ /* 0x000fda0003f25270 */
[----:B0-----:R-:W-:Y:S05]  /*8a20*/  @P1 BRA `(.L_x_174) ;  /* 0x0000000000041947 */ /* 0x001fea0003800000 */
[----:B------:R-:W-:Y:S01]  /*8a30*/  BPT.TRAP 0x1 ;  /* 0x000000040000795c */ /* 0x000fe20000300000 */
.L_x_174:
[----:B------:R-:W-:Y:S05]  /*8a40*/  @P0 BRA `(.L_x_175) ;  /* 0x0000000000040947 */ /* 0x000fea0003800000 */
[----:B------:R-:W-:Y:S01]  /*8a50*/  BPT.TRAP 0x1 ;  /* 0x000000040000795c */ /* 0x000fe20000300000 */
.L_x_175:
[--C-:B------:R-:W-:Y:S01]  /*8a60*/  IMAD R10, R9, 0x8000, R18.reuse ;  /* 0x00008000090a7824 */ /* 0x100fe200078e0212 */
[----:B------:R-:W-:Y:S01]  /*8a70*/  R2UR UR9, R19 ;  /* 0x00000000130972ca */ /* 0x000fe200000e0000 */
[----:B------:R-:W-:Y:S01]  /*8a80*/  IMAD R18, R9, 0x2000, R18 ;  /* 0x0000200009127824 */ /* 0x000fe200078e0212 */
[----:B------:R-:W-:Y:S01]  /*8a90*/  UIADD3 UR4, UP0, UR22, 0xf0, URZ ;  /* 0x000000f016047890 */ /* 0x000fe2000ff1e03f */
[----:B------:R-:W-:Y:S01]  /*8aa0*/  VIADD R7, R7, 0xffffffff ;  /* 0xffffffff07077836 */ /* 0x000fe20000000000 */
[----:B------:R-:W-:Y:S01]  /*8ab0*/  R2UR UR5, R10 ;  /* 0x000000000a0572ca */ /* 0x000fe200000e0000 */
[----:B------:R-:W-:Y:S01]  /*8ac0*/  UIADD3 UR24, UP1, UR22, 0x1f0, URZ ;  /* 0x000001f016187890 */ /* 0x000fe2000ff3e03f */
[----:B------:R-:W-:Y:S01]  /*8ad0*/  R2UR UR8, R18 ;  /* 0x00000000120872ca */ /* 0x000fe200000e0000 */
[----:B------:R-:W-:Y:S01]  /*8ae0*/  VIADD R9, R9, 0x1 ;  /* 0x0000000109097836 */ /* 0x000fe20000000000 */
[----:B------:R-:W-:Y:S01]  /*8af0*/  R2UR UR11, R17 ;  /* 0x00000000110b72ca */ /* 0x000fe200000e0000 */
[----:B------:R-:W-:Y:S01]  /*8b00*/  UIADD3.X UR25, URZ, UR23, URZ, UP1, !UPT ;  /* 0x000000173f197290 */ /* 0x000fe20008ffe43f */
[----:B------:R-:W-:Y:S01]  /*8b10*/  R2UR UR10, R20 ;  /* 0x00000000140a72ca */ /* 0x000fe200000e0000 */
[----:B------:R-:W-:Y:S01]  /*8b20*/  UMOV UR6, 0x0 ;  /* 0x0000000000067882 */ /* 0x000fe20000000000 */
[----:B------:R-:W-:Y:S01]  /*8b30*/  R2UR UR12, R6 ;  /* 0x00000000060c72ca */ /* 0x000fe200000e0000 */
[----:B------:R-:W-:Y:S01]  /*8b40*/  UMOV UR7, 0x10000000 ;  /* 0x1000000000077882 */ /* 0x000fe20000000000 */
[----:B------:R-:W-:Y:S01]  /*8b50*/  R2UR UR19, R14 ;  /* 0x000000000e1372ca */ /* 0x000fe200000e0000 */
[----:B------:R-:W-:Y:S01]  /*8b60*/  VIADD R20, R20, 0x80 ;  /* 0x0000008014147836 */ /* 0x000fe20000000000 */
[----:B------:R-:W-:Y:S01]  /*8b70*/  ISETP.GT.AND P4, PT, R7, 0x1, PT ;  /* 0x000000010700780c */ /* 0x000fe20003f84270 */
[----:B------:R-:W-:Y:S01]  /*8b80*/  UIADD3 UR14, UR5, 0x100, URZ ;  /* 0x00000100050e7890 */ /* 0x000fe2000fffe03f */
[----:B------:R-:W-:Y:S01]  /*8b90*/  ISETP.NE.AND P1, PT, R9, 0x5, PT ;  /* 0x000000050900780c */ /* 0x000fe20003f25270 */
[----:B------:R-:W-:-:S02]  /*8ba0*/  UIADD3.X UR5, URZ, UR23, URZ, UP0, !UPT ;  /* 0x000000173f057290 */ /* 0x000fc400087fe43f */
[----:B------:R-:W-:Y:S01]  /*8bb0*/  UIADD3 UR15, UR8, 0x28100, URZ ;  /* 0x00028100080f7890 */ /* 0x000fe2000fffe03f */
[----:B------:R-:W-:Y:S02]  /*8bc0*/  SEL R11, RZ, 0x1, P1 ;  /* 0x00000001ff0b7807 */ /* 0x000fe40000800000 */
[----:B------:R-:W-:Y:S01]  /*8bd0*/  UMOV UR8, UR14 ;  /* 0x0000000e00087c82 */ /* 0x000fe20008000000 */
[----:B------:R-:W-:Y:S02]  /*8be0*/  SEL R9, R9, RZ, P1 ;  /* 0x000000ff09097207 */ /* 0x000fe40000800000 */
[----:B------:R-:W-:Y:S01]  /*8bf0*/  LOP3.LUT R8, R8, R11, RZ, 0x3c, !PT ;  /* 0x0000000b08087212 */ /* 0x000fe200078e3cff */
[----:B------:R0:W-:Y:S02]  /*8c00*/  UTMALDG.3D [UR8], [UR4], desc[UR6] ;  /* 0x00000608040075b4 */ /* 0x0001e40008011000 */
[----:B0-----:R-:W-:Y:S01]  /*8c10*/  UMOV UR8, UR15 ;  /* 0x0000000f00087c82 */ /* 0x001fe20008000000 */
[----:B------:R-:W-:-:S02]  /*8c20*/  UMOV UR11, UR19 ;  /* 0x00000013000b7c82 */ /* 0x000fc40008000000 */
[----:B------:R0:W-:Y:S02]  /*8c30*/  UTMALDG.3D [UR8], [UR24], desc[UR6] ;  /* 0x00000608180075b4 */ /* 0x0001e40008011000 */
[----:B0-----:R-:W-:Y:S05]  /*8c40*/  @P4 BRA `(.L_x_176) ;  /* 0xfffffffc00484947 */ /* 0x001fea000383ffff */
.L_x_172:
[----:B------:R-:W-:Y:S05]  /*8c50*/  BSYNC B1 ;  /* 0x0000000000017941 */ /* 0x000fea0003800000 */
.L_x_171:
[----:B------:R-:W-:Y:S01]  /*8c60*/  LOP3.LUT P4, RZ, R15, 0xff, RZ, 0xc0, !PT ;  /* 0x000000ff0fff7812 */ /* 0x000fe2000788c0ff */
[----:B------:R-:W-:Y:S01]  /*8c70*/  IMAD.IADD R13, R12, 0x1, R13 ;  /* 0x000000010c0d7824 */ /* 0x000fe200078e020d */
[----:B------:R-:W-:Y:S01]  /*8c80*/  IADD3 R2, P5, R2, UR20, RZ ;  /* 0x0000001402027c10 */ /* 0x000fe2000ffbe0ff */
[----:B------:R-:W-:Y:S01]  /*8c90*/  ULDC.64 UR4, c[0x0][0x650] ;  /* 0x0001940000047ab9 */ /* 0x000fe20000000a00 */
[----:B------:R-:W-:Y:S01]  /*8ca0*/  BSSY B1, `(.L_x_177) ;  /* 0x000006a000017945 */ /* 0x000fe20003800000 */
[----:B------:R-:W-:Y:S01]  /*8cb0*/  IMAD.MOV.U32 R11, RZ, RZ, -0x1 ;  /* 0xffffffffff0b7424 */ /* 0x000fe200078e00ff */
[----:B------:R-:W-:Y:S01]  /*8cc0*/  ISETP.GT.U32.AND P1, PT, R13, 0x4, PT ;  /* 0x000000040d00780c */ /* 0x000fe20003f24070 */
[----:B------:R-:W-:Y:S01]  /*8cd0*/  IMAD.MOV.U32 R14, RZ, RZ, -0x1 ;  /* 0xffffffffff0e7424 */ /* 0x000fe200078e00ff */
[----:B------:R-:W-:Y:S02]  /*8ce0*/  IADD3.X R3, R3, UR13, RZ, P5, !PT ;  /* 0x0000000d03037c10 */ /* 0x000fe4000affe4ff */
[----:B------:R-:W-:-:S02]  /*8cf0*/  ISETP.LT.U32.AND P1, PT, R12, 0x5, P1 ;  /* 0x000000050c00780c */ /* 0x000fc40000f21070 */
[----:B------:R-:W-:Y:S01]  /*8d00*/  PRMT R15, RZ, 0x7610, R15 ;  /* 0x00007610ff0f7816 */ /* 0x000fe2000000000f */
[----:B------:R-:W0:Y:S01]  /*8d10*/  @P4 S2R R7, SR_CgaCtaId ;  /* 0x0000000000074919 */ /* 0x000e220000008800 */
[----:B------:R-:W-:-:S04]  /*8d20*/  @P4 MOV R6, 0x400 ;  /* 0x0000040000064802 */ /* 0x000fc80000000f00 */
[----:B0-----:R-:W-:Y:S01]  /*8d30*/  @P4 LEA R8, R7, R6, 0x18 ;  /* 0x0000000607084211 */ /* 0x001fe200078ec0ff */
[----:B------:R-:W-:Y:S01]  /*8d40*/  IMAD.WIDE.U32 R6, R13, -0x33333333, RZ ;  /* 0xcccccccd0d067825 */ /* 0x000fe200078e00ff */
[----:B------:R-:W-:Y:S02]  /*8d50*/  SEL R6, RZ, 0x1, !P1 ;  /* 0x00000001ff067807 */ /* 0x000fe40004800000 */
[----:B------:R-:W-:Y:S01]  /*8d60*/  ISETP.GE.U32.AND P1, PT, R2, UR4, PT ;  /* 0x0000000402007c0c */ /* 0x000fe2000bf26070 */
[----:B------:R0:W-:Y:S01]  /*8d70*/  @P4 SYNCS.ARRIVE.TRANS64.A1T0 RZ, [R8+URZ+0x68], RZ ;  /* 0x000068ff08ff49a7 */ /* 0x0001e2000810003f */
[----:B------:R-:W-:Y:S02]  /*8d80*/  ISETP.GE.U32.AND P4, PT, R12, 0x5, PT ;  /* 0x000000050c00780c */ /* 0x000fe40003f86070 */
[----:B------:R-:W-:Y:S02]  /*8d90*/  ISETP.GE.U32.AND.EX P1, PT, R3, UR5, PT, P1 ;  /* 0x0000000503007c0c */ /* 0x000fe4000bf26110 */
[----:B------:R-:W-:Y:S01]  /*8da0*/  LOP3.LUT R5, R5, R6, RZ, 0x3c, !PT ;  /* 0x0000000605057212 */ /* 0x000fe200078e3cff */
[----:B------:R-:W-:Y:S01]  /*8db0*/  IMAD.MOV.U32 R6, RZ, RZ, -0x1 ;  /* 0xffffffffff067424 */ /* 0x000fe200078e00ff */
[----:B0-----:R-:W-:-:S02]  /*8dc0*/  SHF.R.U32.HI R8, RZ, 0x2, R7 ;  /* 0x00000002ff087819 */ /* 0x001fc40000011607 */
[----:B------:R-:W-:-:S03]  /*8dd0*/  PRMT R7, RZ, 0x7610, R7 ;  /* 0x00007610ff077816 */ /* 0x000fc60000000007 */
[----:B------:R-:W-:Y:S02]  /*8de0*/  IMAD R13, R8, -0x5, R13 ;  /* 0xfffffffb080d7824 */ /* 0x000fe400078e020d */
[----:B------:R-:W-:Y:S02]  /*8df0*/  @P4 LOP3.LUT R5, R5, 0x1, R8, 0x78, !PT ;  /* 0x0000000105054812 */ /* 0x000fe400078e7808 */
[----:B------:R-:W-:Y:S05]  /*8e00*/  @P1 BRA `(.L_x_178) ;  /* 0x00000004004c1947 */ /* 0x000fea0003800000 */
[----:B------:R-:W-:Y:S01]  /*8e10*/  ULDC.64 UR4, c[0x0][0x628] ;  /* 0x00018a0000047ab9 */ /* 0x000fe20000000a00 */
[----:B------:R-:W0:Y:S01]  /*8e20*/  S2R R17, SR_CTAID.X ;  /* 0x0000000000117919 */ /* 0x000e220000002500 */
[----:B------:R-:W-:Y:S01]  /*8e30*/  ISETP.NE.U32.AND P1, PT, RZ, UR4, PT ;  /* 0x00000004ff007c0c */ /* 0x000fe2000bf25070 */
[----:B------:R-:W-:Y:S01]  /*8e40*/  ULDC UR7, c[0x0][0x630] ;  /* 0x00018c0000077ab9 */ /* 0x000fe20000000800 */
[----:B------:R-:W-:Y:S01]  /*8e50*/  IMAD.MOV.U32 R6, RZ, RZ, R2 ;  /* 0x000000ffff067224 */ /* 0x000fe200078e0002 */
[----:B------:R-:W1:Y:S01]  /*8e60*/  S2R R14, SR_CTAID.Y ;  /* 0x00000000000e7919 */ /* 0x000e620000002600 */
[----:B------:R-:W-:Y:S01]  /*8e70*/  ISETP.NE.AND.EX P1, PT, RZ, UR5, PT, P1 ;  /* 0x00000005ff007c0c */ /* 0x000fe2000bf25310 */
[----:B------:R-:W-:-:S12]  /*8e80*/  IMAD.MOV.U32 R7, RZ, RZ, R3 ;  /* 0x000000ffff077224 */ /* 0x000fd800078e0003 */
[----:B------:R-:W-:Y:S05]  /*8e90*/  @!P1 BRA `(.L_x_179) ;  /* 0x0000000000289947 */ /* 0x000fea0003800000 */
[----:B------:R-:W-:Y:S02]  /*8ea0*/  ULDC UR6, c[0x0][0x634] ;  /* 0x00018d0000067ab9 */ /* 0x000fe40000000800 */
[----:B------:R-:W-:-:S05]  /*8eb0*/  IADD3 R11, P1, R2, UR6, RZ ;  /* 0x00000006020b7c10 */ /* 0x000fca000ff3e0ff */
[----:B------:R-:W-:-:S04]  /*8ec0*/  IMAD.X R19, RZ, RZ, R3, P1 ;  /* 0x000000ffff137224 */ /* 0x000fc800008e0603 */
[----:B------:R-:W-:-:S04]  /*8ed0*/  IMAD.WIDE.U32 R8, R19, UR4, RZ ;  /* 0x0000000413087c25 */ /* 0x000fc8000f8e00ff */
[----:B------:R-:W-:-:S04]  /*8ee0*/  IMAD.WIDE.U32 R8, P1, R11, UR5, R8 ;  /* 0x000000050b087c25 */ /* 0x000fc8000f820008 */
[----:B------:R-:W-:-:S04]  /*8ef0*/  IMAD.WIDE.U32 R10, R11, UR4, RZ ;  /* 0x000000040b0a7c25 */ /* 0x000fc8000f8e00ff */
[----:B------:R-:W-:Y:S01]  /*8f00*/  IMAD.X R7, RZ, RZ, RZ, P1 ;  /* 0x000000ffff077224 */ /* 0x000fe200008e06ff */
[----:B------:R-:W-:Y:S01]  /*8f10*/  IADD3 RZ, P1, R11, R8, RZ ;  /* 0x000000080bff7210 */ /* 0x000fe20007f3e0ff */
[----:B------:R-:W-:-:S04]  /*8f20*/  IMAD.MOV.U32 R6, RZ, RZ, R9 ;  /* 0x000000ffff067224 */ /* 0x000fc800078e0009 */
[----:B------:R-:W-:-:S08]  /*8f30*/  IMAD.WIDE.U32.X R6, R19, UR5, R6, P1 ;  /* 0x0000000513067c25 */ /* 0x000fd000088e0406 */
.L_x_179:
[--C-:B------:R-:W-:Y:S01]  /*8f40*/  SHF.R.U64 R10, R6, UR7, R7.reuse ;  /* 0x00000007060a7c19 */ /* 0x100fe20008001207 */
[----:B------:R-:W-:Y:S01]  /*8f50*/  ULDC.64 UR4, c[0x0][0x620] ;  /* 0x0001880000047ab9 */ /* 0x000fe20000000a00 */
[----:B------:R-:W-:Y:S01]  /*8f60*/  SHF.R.U32.HI R6, RZ, UR7, R7 ;  /* 0x00000007ff067c19 */ /* 0x000fe20008011607 */
[----:B------:R-:W2:Y:S01]  /*8f70*/  LDC R22, c[0x0][0x144] ;  /* 0x00005100ff167b82 */ /* 0x000ea20000000800 */
[----:B------:R-:W-:Y:S01]  /*8f80*/  IADD3 R9, P1, RZ, -R10, RZ ;  /* 0x8000000aff097210 */ /* 0x000fe20007f3e0ff */
[----:B------:R-:W-:Y:S01]  /*8f90*/  ULDC.64 UR8, c[0x0][0x640] ;  /* 0x0001900000087ab9 */ /* 0x000fe20000000a00 */
[----:B0-----:R-:W-:Y:S01]  /*8fa0*/  I2FP.F32.U32 R11, R17 ;  /* 0x00000011000b7245 */ /* 0x001fe20000201000 */
[----:B------:R-:W-:Y:S02]  /*8fb0*/  ULDC UR6, c[0x0][0x608] ;  /* 0x0001820000067ab9 */ /* 0x000fe40000000800 */
[----:B------:R-:W-:Y:S01]  /*8fc0*/  IMAD.X R6, RZ, RZ, ~R6, P1 ;  /* 0x000000ffff067224 */ /* 0x000fe200008e0e06 */
[----:B------:R-:W-:Y:S01]  /*8fd0*/  ISETP.NE.U32.AND P1, PT, RZ, UR8, PT ;  /* 0x00000008ff007c0c */ /* 0x000fe2000bf25070 */
[----:B------:R-:W0:Y:S02]  /*8fe0*/  LDC R19, c[0x0][0x148] ;  /* 0x00005200ff137b82 */ /* 0x000e240000000800 */
[----:B------:R-:W-:Y:S01]  /*8ff0*/  IMAD R8, R6, UR4, RZ ;  /* 0x0000000406087c24 */ /* 0x000fe2000f8e02ff */
[----:B------:R-:W-:Y:S01]  /*9000*/  ISETP.NE.AND.EX P1, PT, RZ, UR9, PT, P1 ;  /* 0x00000009ff007c0c */ /* 0x000fe2000bf25310 */
[----:B------:R-:W-:Y:S01]  /*9010*/  IMAD.WIDE.U32 R6, R9, UR4, R2 ;  /* 0x0000000409067c25 */ /* 0x000fe2000f8e0002 */
[----:B------:R-:W-:-:S03]  /*9020*/  ULDC UR4, c[0x0][0x150] ;  /* 0x0000540000047ab9 */ /* 0x000fc60000000800 */
[----:B------:R-:W-:Y:S02]  /*9030*/  IMAD R9, R9, UR5, R8 ;  /* 0x0000000509097c24 */ /* 0x000fe4000f8e0208 */
[----:B------:R-:W-:Y:S01]  /*9040*/  FMUL R8, R11, UR4 ;  /* 0x000000040b087c20 */ /* 0x000fe20008400000 */
[----:B------:R-:W-:Y:S01]  /*9050*/  ULDC UR4, c[0x0][0x618] ;  /* 0x0001860000047ab9 */ /* 0x000fe20000000800 */
[----:B------:R-:W-:Y:S01]  /*9060*/  ULDC UR5, c[0x0][0x154] ;  /* 0x0000550000057ab9 */ /* 0x000fe20000000800 */
[----:B------:R-:W-:-:S03]  /*9070*/  IMAD.IADD R7, R7, 0x1, R9 ;  /* 0x0000000107077824 */ /* 0x000fc600078e0209 */
[----:B------:R-:W3:Y:S02]  /*9080*/  F2I.U32.TRUNC.NTZ R8, R8 ;  /* 0x0000000800087305 */ /* 0x000ee4000020f000 */
[----:B------:R-:W-:Y:S02]  /*9090*/  SHF.R.U64 R11, R6, UR4, R7 ;  /* 0x00000004060b7c19 */ /* 0x000fe40008001207 */
[----:B-1----:R-:W-:-:S05]  /*90a0*/  I2FP.F32.U32 R6, R14 ;  /* 0x0000000e00067245 */ /* 0x002fca0000201000 */
[----:B------:R-:W-:Y:S01]  /*90b0*/  FMUL R21, R6, UR5 ;  /* 0x0000000506157c20 */ /* 0x000fe20008400000 */
[----:B------:R-:W-:Y:S01]  /*90c0*/  SHF.R.U32.HI R6, RZ, UR4, R7 ;  /* 0x00000004ff067c19 */ /* 0x000fe20008011607 */
[----:B------:R-:W-:-:S03]  /*90d0*/  ULDC UR4, c[0x0][0x658] ;  /* 0x0001960000047ab9 */ /* 0x000fc60000000800 */
[--C-:B------:R-:W-:Y:S01]  /*90e0*/  SHF.R.U64 R20, R11, UR6, R6.reuse ;  /* 0x000000060b147c19 */ /* 0x100fe20008001206 */
[----:B------:R-:W1:Y:S01]  /*90f0*/  F2I.U32.TRUNC.NTZ R21, R21 ;  /* 0x0000001500157305 */ /* 0x000e62000020f000 */
[----:B------:R-:W-:Y:S01]  /*9100*/  SHF.R.U32.HI R7, RZ, UR6, R6 ;  /* 0x00000006ff077c19 */ /* 0x000fe20008011606 */
[----:B---3--:R-:W-:-:S03]  /*9110*/  IMAD.MOV R8, RZ, RZ, -R8 ;  /* 0x000000ffff087224 */ /* 0x008fc600078e0a08 */
[----:B------:R-:W-:Y:S01]  /*9120*/  SHF.R.U64 R18, R20, UR4, R7 ;  /* 0x0000000414127c19 */ /* 0x000fe20008001207 */
[----:B--2---:R-:W-:Y:S01]  /*9130*/  IMAD R17, R22, R8, R17 ;  /* 0x0000000816117224 */ /* 0x004fe200078e0211 */
[----:B------:R-:W-:-:S03]  /*9140*/  SHF.R.U32.HI R23, RZ, UR4, R7 ;  /* 0x00000004ff177c19 */ /* 0x000fc60008011607 */
[----:B------:R-:W-:Y:S02]  /*9150*/  IMAD.MOV.U32 R6, RZ, RZ, R18 ;  /* 0x000000ffff067224 */ /* 0x000fe400078e0012 */
[----:B------:R-:W-:Y:S01]  /*9160*/  IMAD.MOV.U32 R7, RZ, RZ, R23 ;  /* 0x000000ffff077224 */ /* 0x000fe200078e0017 */
[----:B-1----:R-:W-:Y:S06]  /*9170*/  @!P1 BRA `(.L_x_180) ;  /* 0x0000000000289947 */ /* 0x002fec0003800000 */
[----:B------:R-:W-:Y:S02]  /*9180*/  ULDC UR4, c[0x0][0x64c] ;  /* 0x0001930000047ab9 */ /* 0x000fe40000000800 */
[----:B------:R-:W-:-:S05]  /*9190*/  IADD3 R7, P1, R18, UR4, RZ ;  /* 0x0000000412077c10 */ /* 0x000fca000ff3e0ff */
[----:B------:R-:W-:-:S04]  /*91a0*/  IMAD.X R23, RZ, RZ, R23, P1 ;  /* 0x000000ffff177224 */ /* 0x000fc800008e0617 */
[----:B------:R-:W-:-:S04]  /*91b0*/  IMAD.WIDE.U32 R8, R23, UR8, RZ ;  /* 0x0000000817087c25 */ /* 0x000fc8000f8e00ff */
[----:B------:R-:W-:-:S04]  /*91c0*/  IMAD.WIDE.U32 R8, P1, R7, UR9, R8 ;  /* 0x0000000907087c25 */ /* 0x000fc8000f820008 */
[----:B------:R-:W-:-:S04]  /*91d0*/  IMAD.WIDE.U32 R6, R7, UR8, RZ ;  /* 0x0000000807067c25 */ /* 0x000fc8000f8e00ff */
[----:B------:R-:W-:Y:S01]  /*91e0*/  IMAD.MOV.U32 R6, RZ, RZ, R9 ;  /* 0x000000ffff067224 */ /* 0x000fe200078e0009 */
[----:B------:R-:W-:Y:S01]  /*91f0*/  IADD3 RZ, P4, R7, R8, RZ ;  /* 0x0000000807ff7210 */ /* 0x000fe20007f9e0ff */
[----:B------:R-:W-:-:S04]  /*9200*/  IMAD.X R7, RZ, RZ, RZ, P1 ;  /* 0x000000ffff077224 */ /* 0x000fc800008e06ff */
[----:B------:R-:W-:-:S08]  /*9210*/  IMAD.WIDE.U32.X R6, R23, UR9, R6, P4 ;  /* 0x0000000917067c25 */ /* 0x000fd0000a0e0406 */
.L_x_180:
[----:B------:R-:W-:Y:S01]  /*9220*/  ULDC UR4, c[0x0][0x648] ;  /* 0x0001920000047ab9 */ /* 0x000fe20000000800 */
[----:B------:R-:W-:Y:S01]  /*9230*/  LOP3.LUT R20, R20, UR17, RZ, 0xc0, !PT ;  /* 0x0000001114147c12 */ /* 0x000fe2000f8ec0ff */
[----:B------:R-:W-:Y:S01]  /*9240*/  IMAD.MOV R21, RZ, RZ, -R21 ;  /* 0x000000ffff157224 */ /* 0x000fe200078e0a15 */
[----:B------:R-:W-:Y:S01]  /*9250*/  SHF.R.U64 R7, R6, UR4, R7 ;  /* 0x0000000406077c19 */ /* 0x000fe20008001207 */
[----:B------:R-:W-:Y:S01]  /*9260*/  ULDC UR4, c[0x0][0x638] ;  /* 0x00018e0000047ab9 */ /* 0x000fe20000000800 */
[----:B------:R-:W-:Y:S01]  /*9270*/  LOP3.LUT R11, R11, UR16, RZ, 0xc0, !PT ;  /* 0x000000100b0b7c12 */ /* 0x000fe2000f8ec0ff */
[----:B0-----:R-:W-:Y:S01]  /*9280*/  @P3 IMAD R17, R19, R21, R14 ;  /* 0x0000001513113224 */ /* 0x001fe200078e020e */
[----:B------:R-:W-:Y:S01]  /*9290*/  ULDC UR5, c[0x0][0x610] ;  /* 0x0001840000057ab9 */ /* 0x000fe20000000800 */
[----:B------:R-:W-:Y:S02]  /*92a0*/  IMAD.MOV R9, RZ, RZ, -R7 ;  /* 0x000000ffff097224 */ /* 0x000fe400078e0a07 */
[----:B------:R-:W-:-:S02]  /*92b0*/  IMAD R20, R7, UR18, R20 ;  /* 0x0000001207147c24 */ /* 0x000fc4000f8e0214 */
[----:B------:R-:W-:Y:S01]  /*92c0*/  IMAD R18, R9, UR4, R18 ;  /* 0x0000000409127c24 */ /* 0x000fe2000f8e0212 */
[----:B------:R-:W-:Y:S01]  /*92d0*/  ULDC UR4, c[0x0][0x600] ;  /* 0x0001800000047ab9 */ /* 0x000fe20000000800 */
[----:B------:R-:W-:Y:S02]  /*92e0*/  IMAD R17, R20, UR5, R17 ;  /* 0x0000000514117c24 */ /* 0x000fe4000f8e0211 */
[----:B------:R-:W-:Y:S02]  /*92f0*/  IMAD R18, R18, UR4, R11 ;  /* 0x0000000412127c24 */ /* 0x000fe4000f8e020b */
[----:B------:R-:W-:Y:S02]  /*9300*/  IMAD.MOV.U32 R7, RZ, RZ, 0x1 ;  /* 0x00000001ff077424 */ /* 0x000fe400078e00ff */
[----:B------:R-:W-:Y:S01]  /*9310*/  IMAD.MOV.U32 R6, RZ, RZ, R10 ;  /* 0x000000ffff067224 */ /* 0x000fe200078e000a */
[----:B------:R-:W-:Y:S02]  /*9320*/  SEL R14, R18, R17, !P3 ;  /* 0x00000011120e7207 */ /* 0x000fe40005800000 */
[----:B------:R-:W-:-:S07]  /*9330*/  SEL R11, R17, R18, !P3 ;  /* 0x00000012110b7207 */ /* 0x000fce0005800000 */
.L_x_178:
[----:B------:R-:W-:Y:S05]  /*9340*/  BSYNC B1 ;  /* 0x0000000000017941 */ /* 0x000fea0003800000 */
.L_x_177:
[----:B------:R-:W-:-:S13]  /*9350*/  LOP3.LUT P1, RZ, R7, 0xff, RZ, 0xc0, !PT ;  /* 0x000000ff07ff7812 */ /* 0x000fda000782c0ff */
[----:B------:R-:W-:Y:S05]  /*9360*/  @P1 BRA `(.L_x_181) ;  /* 0xfffffff4004c1947 */ /* 0x000fea000383ffff */
[----:B------:R-:W-:Y:S05]  /*9370*/  BSYNC B0 ;  /* 0x0000000000007941 */ /* 0x000fea0003800000 */
.L_x_169:
[----:B------:R-:W-:-:S03]  /*9380*/  UMOV UR4, 0xffffffff ;  /* 0xffffffff00047882 */ /* 0x000fc60000000000 */
[----:B------:R-:W-:Y:S05]  /*9390*/  BRA.DIV UR4, `(.L_x_182) ;  /* 0x0000000604407947 */ /* 0x000fea000b800000 */
[----:B------:R-:W-:-:S13]  /*93a0*/  ELECT P0, URZ, PT ;  /* 0x00000000003f782f */ /* 0x000fda0003800000 */
.L_x_197:
[----:B------:R-:W-:Y:S04]  /*93b0*/  BSSY B0, `(.L_x_183) ;  /* 0x0000034000007945 */ /* 0x000fe80003800000 */
[----:B------:R-:W-:Y:S05]  /*93c0*/  @!P0 BRA `(.L_x_184) ;  /* 0x0000000000c88947 */ /* 0x000fea0003800000 */
[----:B------:R-:W-:-:S04]  /*93d0*/  LOP3.LUT R4, R4, 0x2, RZ, 0xfc, !PT ;  /* 0x0000000204047812 */ /* 0x000fc800078efcff */
[----:B------:R-:W-:-:S13]  /*93e0*/  ISETP.NE.AND P0, PT, R4, 0x3, PT ;  /* 0x000000030400780c */ /* 0x000fda0003f05270 */
[----:B------:R-:W-:Y:S05]  /*93f0*/  @!P0 BRA `(.L_x_185) ;  /* 0x0000000000048947 */ /* 0x000fea0003800000 */
[----:B------:R-:W-:Y:S01]  /*9400*/  BPT.TRAP 0x1 ;  /* 0x000000040000795c */ /* 0x000fe20000300000 */
.L_x_185:
[----:B------:R-:W0:Y:S01]  /*9410*/  S2R R3, SR_CgaCtaId ;  /* 0x0000000000037919 */ /* 0x000e220000008800 */
[----:B------:R-:W-:-:S04]  /*9420*/  MOV R0, 0x400 ;  /* 0x0000040000007802 */ /* 0x000fc80000000f00 */
[----:B0-----:R-:W-:Y:S02]  /*9430*/  LEA R0, R3, R0, 0x18 ;  /* 0x0000000003007211 */ /* 0x001fe400078ec0ff */
[----:B------:R-:W-:-:S03]  /*9440*/  SHF.L.U32 R3, R5, 0x1f, RZ ;  /* 0x0000001f05037819 */ /* 0x000fc600000006ff */
[----:B------:R-:W-:-:S04]  /*9450*/  VIADD R0, R0, 0x28 ;  /* 0x0000002800007836 */ /* 0x000fc80000000000 */
[C---:B------:R-:W-:Y:S02]  /*9460*/  IMAD R6, R13.reuse, 0x8, R0 ;  /* 0x000000080d067824 */ /* 0x040fe400078e0200 */
[----:B------:R-:W-:Y:S02]  /*9470*/  VIADD R13, R13, 0x1 ;  /* 0x000000010d0d7836 */ /* 0x000fe40000000000 */
[----:B------:R-:W0:Y:S03]  /*9480*/  SYNCS.PHASECHK.TRANS64.TRYWAIT P0, [R6+URZ], R3 ;  /* 0x00000003060075a7 */ /* 0x000e26000800017f */
[----:B------:R-:W-:-:S04]  /*9490*/  ISETP.NE.AND P1, PT, R13, 0x5, PT ;  /* 0x000000050d00780c */ /* 0x000fc80003f25270 */
[----:B------:R-:W-:Y:S02]  /*94a0*/  SEL R2, RZ, 0x1, P1 ;  /* 0x00000001ff027807 */ /* 0x000fe40000800000 */
[----:B------:R-:W-:Y:S02]  /*94b0*/  SEL R13, R13, RZ, P1 ;  /* 0x000000ff0d0d7207 */ /* 0x000fe40000800000 */
[----:B------:R-:W-:-:S03]  /*94c0*/  LOP3.LUT R8, R5, R2, RZ, 0x3c, !PT ;  /* 0x0000000205087212 */ /* 0x000fc600078e3cff */
[----:B------:R-:W-:Y:S01]  /*94d0*/  IMAD R7, R13, 0x8, R0 ;  /* 0x000000080d077824 */ /* 0x000fe200078e0200 */
[----:B------:R-:W-:Y:S01]  /*94e0*/  SHF.L.U32 R4, R8, 0x1f, RZ ;  /* 0x0000001f08047819 */ /* 0x000fe200000006ff */
[----:B0-----:R-:W-:Y:S06]  /*94f0*/  @!P0 BRA `(.L_x_186) ;  /* 0x00000004000c8947 */ /* 0x001fec0003800000 */
.L_x_198:
[----:B------:R-:W1:Y:S01]  /*9500*/  SYNCS.PHASECHK.TRANS64.TRYWAIT P0, [R7+URZ], R4 ;  /* 0x00000004070075a7 */ /* 0x000e62000800017f */
[----:B------:R-:W-:-:S05]  /*9510*/  VIADD R2, R13, 0x1 ;  /* 0x000000010d027836 */ /* 0x000fca0000000000 */
[----:B------:R-:W-:-:S04]  /*9520*/  ISETP.NE.AND P1, PT, R2, 0x5, PT ;  /* 0x000000050200780c */ /* 0x000fc80003f25270 */
[----:B0-----:R-:W-:Y:S02]  /*9530*/  SEL R3, RZ, 0x1, P1 ;  /* 0x00000001ff037807 */ /* 0x001fe40000800000 */
[----:B------:R-:W-:Y:S02]  /*9540*/  SEL R9, R2, RZ, P1 ;  /* 0x000000ff02097207 */ /* 0x000fe40000800000 */
[----:B------:R-:W-:-:S03]  /*9550*/  LOP3.LUT R8, R8, R3, RZ, 0x3c, !PT ;  /* 0x0000000308087212 */ /* 0x000fc600078e3cff */
[----:B------:R-:W-:Y:S01]  /*9560*/  IMAD R10, R9, 0x8, R0 ;  /* 0x00000008090a7824 */ /* 0x000fe200078e0200 */
[----:B------:R-:W-:Y:S01]  /*9570*/  SHF.L.U32 R5, R8, 0x1f, RZ ;  /* 0x0000001f08057819 */ /* 0x000fe200000006ff */
[----:B-1----:R-:W-:Y:S06]  /*9580*/  @!P0 BRA `(.L_x_187) ;  /* 0x0000000000fc8947 */ /* 0x002fec0003800000 */
.L_x_199:
[----:B------:R-:W1:Y:S01]  /*9590*/  SYNCS.PHASECHK.TRANS64.TRYWAIT P0, [R10+URZ], R5 ;  /* 0x000000050a0075a7 */ /* 0x000e62000800017f */
[----:B------:R-:W-:-:S05]  /*95a0*/  VIADD R2, R9, 0x1 ;  /* 0x0000000109027836 */ /* 0x000fca0000000000 */
[----:B------:R-:W-:-:S04]  /*95b0*/  ISETP.NE.AND P1, PT, R2, 0x5, PT ;  /* 0x000000050200780c */ /* 0x000fc80003f25270 */
[----:B------:R-:W-:Y:S02]  /*95c0*/  SEL R3, RZ, 0x1, P1 ;  /* 0x00000001ff037807 */ /* 0x000fe40000800000 */
[----:B0-----:R-:W-:Y:S02]  /*95d0*/  SEL R7, R2, RZ, P1 ;  /* 0x000000ff02077207 */ /* 0x001fe40000800000 */
[----:B------:R-:W-:-:S03]  /*95e0*/  LOP3.LUT R9, R8, R3, RZ, 0x3c, !PT ;  /* 0x0000000308097212 */ /* 0x000fc600078e3cff */
[----:B------:R-:W-:Y:S01]  /*95f0*/  IMAD R11, R7, 0x8, R0 ;  /* 0x00000008070b7824 */ /* 0x000fe200078e0200 */
[----:B------:R-:W-:Y:S01]  /*9600*/  SHF.L.U32 R6, R9, 0x1f, RZ ;  /* 0x0000001f09067819 */ /* 0x000fe200000006ff */
[----:B-1----:R-:W-:Y:S06]  /*9610*/  @!P0 BRA `(.L_x_188) ;  /* 0x0000000000ec8947 */ /* 0x002fec0003800000 */
.L_x_200:
[----:B------:R-:W1:Y:S01]  /*9620*/  SYNCS.PHASECHK.TRANS64.TRYWAIT P0, [R11+URZ], R6 ;  /* 0x000000060b0075a7 */ /* 0x000e62000800017f */
[----:B------:R-:W-:-:S05]  /*9630*/  VIADD R2, R7, 0x1 ;  /* 0x0000000107027836 */ /* 0x000fca0000000000 */
[----:B------:R-:W-:-:S04]  /*9640*/  ISETP.NE.AND P1, PT, R2, 0x5, PT ;  /* 0x000000050200780c */ /* 0x000fc80003f25270 */
[----:B------:R-:W-:Y:S02]  /*9650*/  SEL R4, RZ, 0x1, P1 ;  /* 0x00000001ff047807 */ /* 0x000fe40000800000 */
[----:B------:R-:W-:Y:S02]  /*9660*/  SEL R3, R2, RZ, P1 ;  /* 0x000000ff02037207 */ /* 0x000fe40000800000 */
[----:B------:R-:W-:Y:S01]  /*9670*/  LOP3.LUT R4, R9, R4, RZ, 0x3c, !PT ;  /* 0x0000000409047212 */ /* 0x000fe200078e3cff */
[----:B-1----:R-:W-:Y:S06]  /*9680*/  @!P0 BRA `(.L_x_189) ;  /* 0x0000000000e48947 */ /* 0x002fec0003800000 */
.L_x_201:
[----:B------:R-:W-:Y:S01]  /*9690*/  IMAD R3, R3, 0x8, R0 ;  /* 0x0000000803037824 */ /* 0x000fe200078e0200 */
[----:B------:R-:W-:-:S07]  /*96a0*/  SHF.L.U32 R0, R4, 0x1f, RZ ;  /* 0x0000001f04007819 */ /* 0x000fce00000006ff */
.L_x_190:
[----:B--2---:R2:W3:Y:S02]  /*96b0*/  SYNCS.PHASECHK.TRANS64.TRYWAIT P0, [R3+URZ], R0 ;  /* 0x00000000030075a7 */ /* 0x0044e4000800017f */
[----:B---3--:R-:W-:Y:S05]  /*96c0*/  @!P0 NANOSLEEP.SYNCS 0x989680 ;  /* 0x009896800000895d */ /* 0x008fea0003900000 */
[----:B------:R-:W3:Y:S02]  /*96d0*/  @!P0 SYNCS.PHASECHK.TRANS64 P0, [R3+URZ], R0 ;  /* 0x00000000030085a7 */ /* 0x000ee4000800007f */
[----:B---3--:R-:W-:Y:S05]  /*96e0*/  @!P0 BRA `(.L_x_190) ;  /* 0xfffffffc00f08947 */ /* 0x008fea000383ffff */
.L_x_184:
[----:B------:R-:W-:Y:S05]  /*96f0*/  BSYNC B0 ;  /* 0x0000000000007941 */ /* 0x000fea0003800000 */
.L_x_183:
[----:B------:R-:W-:Y:S05]  /*9700*/  EXIT ;  /* 0x000000000000794d */ /* 0x000fea0003800000 */
.L_x_17:
[----:B-1----:R-:W-:-:S04]  /*9710*/  IMAD.U32 R11, RZ, RZ, UR6 ;  /* 0x00000006ff0b7e24 */ /* 0x002fc8000f8e00ff */
[----:B------:R1:W4:Y:S03]  /*9720*/  SYNCS.PHASECHK.TRANS64.TRYWAIT P0, [R11+URZ], R10 ;  /* 0x0000000a0b0075a7 */ /* 0x000326000800017f */
[----:B----4-:R-:W-:Y:S05]  /*9730*/  @!P0 NANOSLEEP.SYNCS 0x989680 ;  /* 0x009896800000895d */ /* 0x010fea0003900000 */
[----:B------:R-:W4:Y:S02]  /*9740*/  @!P0 SYNCS.PHASECHK.TRANS64 P0, [R11+URZ], R10 ;  /* 0x0000000a0b0085a7 */ /* 0x000f24000800007f */
[----:B----4-:R-:W-:Y:S05]  /*9750*/  @!P0 BRA `(.L_x_17) ;  /* 0xfffffffc00ec8947 */ /* 0x010fea000383ffff */
[----:B------:R-:W-:Y:S05]  /*9760*/  BRA `(.L_x_16) ;  /* 0xffffff7c00807947 */ /* 0x000fea000383ffff */
.L_x_23:
[----:B-1----:R-:W-:-:S04]  /*9770*/  IMAD.U32 R12, RZ, RZ, UR14 ;  /* 0x0000000eff0c7e24 */ /* 0x002fc8000f8e00ff */
[----:B------:R1:W4:Y:S03]  /*9780*/  SYNCS.PHASECHK.TRANS64.TRYWAIT P0, [R12+URZ], R11 ;  /* 0x0000000b0c0075a7 */ /* 0x000326000800017f */
[----:B----4-:R-:W-:Y:S05]  /*9790*/  @!P0 NANOSLEEP.SYNCS 0x989680 ;  /* 0x009896800000895d */ /* 0x010fea0003900000 */
[----:B------:R-:W4:Y:S02]  /*97a0*/  @!P0 SYNCS.PHASECHK.TRANS64 P0, [R12+URZ], R11 ;  /* 0x0000000b0c0085a7 */ /* 0x000f24000800007f */
[----:B----4-:R-:W-:Y:S05]  /*97b0*/  @!P0 BRA `(.L_x_23) ;  /* 0xfffffffc00ec8947 */ /* 0x010fea000383ffff */
[----:B------:R-:W-:Y:S05]  /*97c0*/  BRA `(.L_x_22) ;  /* 0xffffff8800347947 */ /* 0x000fea000383ffff */
.L_x_170:
[----:B------:R-:W-:Y:S01]  /*97d0*/  BSSY B1, `(.L_x_191) ;  /* 0x0000006000017945 */ /* 0x000fe20003800000 */
[----:B------:R-:W-:-:S07]  /*97e0*/  IMAD.MOV.U32 R7, RZ, RZ, -0x1 ;  /* 0xffffffffff077424 */ /* 0x000fce00078e00ff */
[----:B------:R-:W-:Y:S05]  /*97f0*/  WARPSYNC.COLLECTIVE R7, `(.L_x_192) ;  /* 0x00000000070c7348 */ /* 0x000fea0003c00000 */
[----:B------:R-:W-:Y:S02]  /*9800*/  ELECT P1, UR62, PT ;  /* 0x00000000003e782f */ /* 0x000fe40003820000 */
[----:B------:R-:W-:Y:S01]  /*9810*/  MOV R7, UR62 ;  /* 0x0000003e00077c02 */ /* 0x000fe20008000f00 */
[----:B------:R-:W-:Y:S10]  /*9820*/  ENDCOLLECTIVE ;  /* 0x000000000000791b */ /* 0x000ff40003800000 */
.L_x_192:
[----:B------:R-:W-:Y:S05]  /*9830*/  BSYNC B1 ;  /* 0x0000000000017941 */ /* 0x000fea0003800000 */
.L_x_191:
[----:B------:R-:W-:Y:S05]  /*9840*/  BRA `(.L_x_193) ;  /* 0xfffffff000207947 */ /* 0x000fea000383ffff */
.L_x_173:
[----:B-1----:R1:W2:Y:S02]  /*9850*/  SYNCS.PHASECHK.TRANS64.TRYWAIT P1, [R19+URZ+0x28], R10 ;  /* 0x0000280a130075a7 */ /* 0x0022a4000802017f */
[----:B--2---:R-:W-:Y:S05]  /*9860*/  @!P1 NANOSLEEP.SYNCS 0x989680 ;  /* 0x009896800000995d */ /* 0x004fea0003900000 */
[----:B------:R-:W2:Y:S02]  /*9870*/  @!P1 SYNCS.PHASECHK.TRANS64 P1, [R19+URZ+0x28], R10 ;  /* 0x0000280a130095a7 */ /* 0x000ea4000802007f */
[----:B--2---:R-:W-:Y:S05]  /*9880*/  @!P1 BRA `(.L_x_173) ;  /* 0xfffffffc00f09947 */ /* 0x004fea000383ffff */
[----:B------:R-:W-:Y:S05]  /*9890*/  BRA `(.L_x_194) ;  /* 0xfffffff000547947 */ /* 0x000fea000383ffff */
.L_x_182:
[----:B------:R-:W-:Y:S01]  /*98a0*/  BSSY B0, `(.L_x_195) ;  /* 0x0000006000007945 */ /* 0x000fe20003800000 */
[----:B------:R-:W-:-:S07]  /*98b0*/  IMAD.MOV.U32 R7, RZ, RZ, -0x1 ;  /* 0xffffffffff077424 */ /* 0x000fce00078e00ff */
[----:B------:R-:W-:Y:S05]  /*98c0*/  WARPSYNC.COLLECTIVE R7, `(.L_x_196) ;  /* 0x00000000070c7348 */ /* 0x000fea0003c00000 */
[----:B------:R-:W-:Y:S02]  /*98d0*/  ELECT P1, UR62, PT ;  /* 0x00000000003e782f */ /* 0x000fe40003820000 */
[----:B------:R-:W-:Y:S01]  /*98e0*/  MOV R7, UR62 ;  /* 0x0000003e00077c02 */ /* 0x000fe20008000f00 */
[----:B------:R-:W-:Y:S10]  /*98f0*/  ENDCOLLECTIVE ;  /* 0x000000000000791b */ /* 0x000ff40003800000 */
.L_x_196:
[----:B------:R-:W-:Y:S05]  /*9900*/  BSYNC B0 ;  /* 0x0000000000007941 */ /* 0x000fea0003800000 */
.L_x_195:
[----:B------:R-:W-:Y:S01]  /*9910*/  PLOP3.LUT P0, PT, P1, PT, PT, 0x80, 0x0 ;  /* 0x000000000000781c */ /* 0x000fe20000f0f070 */
[----:B------:R-:W-:-:S12]  /*9920*/  BRA `(.L_x_197) ;  /* 0xfffffff800a07947 */ /* 0x000fd8000383ffff */
.L_x_186:
[----:B0-----:R0:W1:Y:S02]  /*9930*/  SYNCS.PHASECHK.TRANS64.TRYWAIT P0, [R6+URZ], R3 ;  /* 0x00000003060075a7 */ /* 0x001064000800017f */
[----:B-1----:R-:W-:Y:S05]  /*9940*/  @!P0 NANOSLEEP.SYNCS 0x989680 ;  /* 0x009896800000895d */ /* 0x002fea0003900000 */
[----:B------:R-:W1:Y:S02]  /*9950*/  @!P0 SYNCS.PHASECHK.TRANS64 P0, [R6+URZ], R3 ;  /* 0x00000003060085a7 */ /* 0x000e64000800007f */
[----:B-1----:R-:W-:Y:S05]  /*9960*/  @!P0 BRA `(.L_x_186) ;  /* 0xfffffffc00f08947 */ /* 0x002fea000383ffff */
[----:B------:R-:W-:Y:S05]  /*9970*/  BRA `(.L_x_198) ;  /* 0xfffffff800e07947 */ /* 0x000fea000383ffff */
.L_x_187:
[----:B0-----:R0:W1:Y:S02]  /*9980*/  SYNCS.PHASECHK.TRANS64.TRYWAIT P0, [R7+URZ], R4 ;  /* 0x00000004070075a7 */ /* 0x001064000800017f */
[----:B-1----:R-:W-:Y:S05]  /*9990*/  @!P0 NANOSLEEP.SYNCS 0x989680 ;  /* 0x009896800000895d */ /* 0x002fea0003900000 */
[----:B------:R-:W1:Y:S02]  /*99a0*/  @!P0 SYNCS.PHASECHK.TRANS64 P0, [R7+URZ], R4 ;  /* 0x00000004070085a7 */ /* 0x000e64000800007f */
[----:B-1----:R-:W-:Y:S05]  /*99b0*/  @!P0 BRA `(.L_x_187) ;  /* 0xfffffffc00f08947 */ /* 0x002fea000383ffff */
[----:B------:R-:W-:Y:S05]  /*99c0*/  BRA `(.L_x_199) ;  /* 0xfffffff800f07947 */ /* 0x000fea000383ffff */
.L_x_188:
[----:B0-----:R0:W1:Y:S02]  /*99d0*/  SYNCS.PHASECHK.TRANS64.TRYWAIT P0, [R10+URZ], R5 ;  /* 0x000000050a0075a7 */ /* 0x001064000800017f */
[----:B-1----:R-:W-:Y:S05]  /*99e0*/  @!P0 NANOSLEEP.SYNCS 0x989680 ;  /* 0x009896800000895d */ /* 0x002fea0003900000 */
[----:B------:R-:W1:Y:S02]  /*99f0*/  @!P0 SYNCS.PHASECHK.TRANS64 P0, [R10+URZ], R5 ;  /* 0x000000050a0085a7 */ /* 0x000e64000800007f */
[----:B-1----:R-:W-:Y:S05]  /*9a00*/  @!P0 BRA `(.L_x_188) ;  /* 0xfffffffc00f08947 */ /* 0x002fea000383ffff */
[----:B------:R-:W-:Y:S05]  /*9a10*/  BRA `(.L_x_200) ;  /* 0xfffffffc00007947 */ /* 0x000fea000383ffff */
.L_x_189:
[----:B-1----:R1:W2:Y:S02]  /*9a20*/  SYNCS.PHASECHK.TRANS64.TRYWAIT P0, [R11+URZ], R6 ;  /* 0x000000060b0075a7 */ /* 0x0022a4000800017f */
[----:B--2---:R-:W-:Y:S05]  /*9a30*/  @!P0 NANOSLEEP.SYNCS 0x989680 ;  /* 0x009896800000895d */ /* 0x004fea0003900000 */
[----:B------:R-:W2:Y:S02]  /*9a40*/  @!P0 SYNCS.PHASECHK.TRANS64 P0, [R11+URZ], R6 ;  /* 0x000000060b0085a7 */ /* 0x000ea4000800007f */
[----:B--2---:R-:W-:Y:S05]  /*9a50*/  @!P0 BRA `(.L_x_189) ;  /* 0xfffffffc00f08947 */ /* 0x004fea000383ffff */
[----:B------:R-:W-:Y:S05]  /*9a60*/  BRA `(.L_x_201) ;  /* 0xfffffffc00087947 */ /* 0x000fea000383ffff */
.L_x_202:
[----:B------:R-:W-:-:S00]  /*9a70*/  BRA `(.L_x_202) ;  /* 0xfffffffc00fc7947 */ /* 0x000fc0000383ffff */
[----:B------:R-:W-:-:S00]  /*9a80*/  NOP ;  /* 0x0000000000007918 */ /* 0x000fc00000000000 */
[----:B------:R-:W-:-:S00]  /*9a90*/  NOP ;  /* 0x0000000000007918 */ /* 0x000fc00000000000 */
[----:B------:R-:W-:-:S00]  /*9aa0*/  NOP ;  /* 0x0000000000007918 */ /* 0x000fc00000000000 */
[----:B------:R-:W-:-:S00]  /*9ab0*/  NOP ;  /* 0x0000000000007918 */ /* 0x000fc00000000000 */
[----:B------:R-:W-:-:S00]  /*9ac0*/  NOP ;  /* 0x0000000000007918 */ /* 0x000fc00000000000 */
[----:B------:R-:W-:-:S00]  /*9ad0*/  NOP ;  /* 0x0000000000007918 */ /* 0x000fc00000000000 */
[----:B------:R-:W-:-:S00]  /*9ae0*/  NOP ;  /* 0x0000000000007918 */ /* 0x000fc00000000000 */
[----:B------:R-:W-:-:S00]  /*9af0*/  NOP ;  /* 0x0000000000007918 */ /* 0x000fc00000000000 */
.L_x_203:


//--------------------- .nv.shared._ZN7cutlass13device_kernelINS_4gemm6kernel13GemmUniversalIN4cute5tupleIJiiiiEEENS1_10collective13CollectiveMmaINS1_37MainloopSm90TmaGmmaWarpSpecializedFP8ILi5ENS5_IJNS4_1CILi1EEESB_SB_EEENS1_35KernelTmaWarpSpecializedCooperativeEEENS5_IJNSA_ILi256EEENSA_ILi64EEENSA_ILi128EEEEEENS_12float_e4m3_tENS5_IJlSB_lEEESJ_SK_NS4_8TiledMMAINS4_8MMA_AtomIJNS4_4SM904GMMA30MMA_64x64x32_F32E4M3E4M3_SS_TNILNSO_7ScaleInE1ELSQ_1EEEEEENS4_6LayoutINS5_IJNSA_ILi2EEESB_SB_EEENS5_IJSB_NSA_ILi0EEESW_EEEEENS5_IJNS4_10UnderscoreESZ_SZ_EEEEENS4_13SM90_TMA_LOADENS4_14ComposedLayoutINS4_7SwizzleILi3ELi4ELi3EEENS4_18smem_ptr_flag_bitsILi8EEENST_INS5_IJNSA_ILi8EEESH_EEENS5_IJSH_SB_EEEEEEEvNS4_8identityES12_S1C_vS1D_EENS_8epilogue10collective6detail29Sm90TmaWarpSpecializedAdapterINS1G_15DefaultEpilogueISJ_SK_SK_NS1F_6thread17LinearCombinationISJ_Li1EffLNS1K_9ScaleType4KindE0ELNS_15FloatRoundStyleE2ESJ_EENS1_15EpilogueDefaultEEEEEvvEEEEvNT_6ParamsE --------------------------
	.section	.nv.shared._ZN7cutlass13device_kernelINS_4gemm6kernel13GemmUniversalIN4cute5tupleIJiiiiEEENS1_10collective13CollectiveMmaINS1_37MainloopSm90TmaGmmaWarpSpecializedFP8ILi5ENS5_IJNS4_1CILi1EEESB_SB_EEENS1_35KernelTmaWarpSpecializedCooperativeEEENS5_IJNSA_ILi256EEENSA_ILi64EEENSA_ILi128EEEEEENS_12float_e4m3_tENS5_IJlSB_lEEESJ_SK_NS4_8TiledMMAINS4_8MMA_AtomIJNS4_4SM904GMMA30MMA_64x64x32_F32E4M3E4M3_SS_TNILNSO_7ScaleInE1ELSQ_1EEEEEENS4_6LayoutINS5_IJNSA_ILi2EEESB_SB_EEENS5_IJSB_NSA_ILi0EEESW_EEEEENS5_IJNS4_10UnderscoreESZ_SZ_EEEEENS4_13SM90_TMA_LOADENS4_14ComposedLayoutINS4_7SwizzleILi3ELi4ELi3EEENS4_18smem_ptr_flag_bitsILi8EEENST_INS5_IJNSA_ILi8EEESH_EEENS5_IJSH_SB_EEEEEEEvNS4_8identityES12_S1C_vS1D_EENS_8epilogue10collective6detail29Sm90TmaWarpSpecializedAdapterINS1G_15DefaultEpilogueISJ_SK_SK_NS1F_6thread17LinearCombinationISJ_Li1EffLNS1K_9ScaleType4KindE0ELNS_15FloatRoundStyleE2ESJ_EENS1_15EpilogueDefaultEEEEEvvEEEEvNT_6ParamsE,"aw",@nobits
	.sectionflags	@""
	.align	16
	.zero		1024


//--------------------- .nv.shared.reserved.0     --------------------------
	.section	.nv.shared.reserved.0,"aw",@nobits
	.weak		__nv_reservedSMEM_offset_0_alias
	.size		__nv_reservedSMEM_offset_0_alias, 0, 0
	.other		__nv_reservedSMEM_offset_0_alias,@"STO_CUDA_RESERVED_SHARED STV_DEFAULT"
__nv_reservedSMEM_offset_0_alias:
	.zero		0


//--------------------- .nv.global                --------------------------
	.section	.nv.global,"aw",@nobits
.nv.global:
	.type		_ZN40_INTERNAL_d1615428_4_k_cu_a3988821_173994cute1_E,@object
	.size		_ZN40_INTERNAL_d1615428_4_k_cu_a3988821_173994cute1_E,(_ZN40_INTERNAL_d1615428_4_k_cu_a3988821_173994cuda3std3__45__cpo6cbeginE - _ZN40_INTERNAL_d1615428_4_k_cu_a3988821_173994cute1_E)
_ZN40_INTERNAL_d1615428_4_k_cu_a3988821_173994cute1_E:
	.zero		1
	.type		_ZN40_INTERNAL_d1615428_4_k_cu_a3988821_173994cuda3std3__45__cpo6cbeginE,@object
	.size		_ZN40_INTERNAL_d1615428_4_k_cu_a3988821_173994cuda3std3__45__cpo6cbeginE,(_ZN40_INTERNAL_d1615428_4_k_cu_a3988821_173994cuda3std3__48in_placeE - _ZN40_INTERNAL_d1615428_4_k_cu_a3988821_173994cuda3std3__45__cpo6cbeginE)
_ZN40_INTERNAL_d1615428_4_k_cu_a3988821_173994cuda3std3__45__cpo6cbeginE:
	.zero		1
	.type		_ZN40_INTERNAL_d1615428_4_k_cu_a3988821_173994cuda3std3__48in_placeE,@object
	.size		_ZN40_INTERNAL_d1615428_4_k_cu_a3988821_173994cuda3std3__48in_placeE,(_ZN40_INTERNAL_d1615428_4_k_cu_a3988821_173994cuda3std6ranges3__45__cpo9iter_moveE - _ZN40_INTERNAL_d1615428_4_k_cu_a3988821_173994cuda3std3__48in_placeE)
_ZN40_INTERNAL_d1615428_4_k_cu_a3988821_173994cuda3std3__48in_placeE:
	.zero		1
	.type		_ZN40_INTERNAL_d1615428_4_k_cu_a3988821_173994cuda3std6ranges3__45__cpo9iter_moveE,@object
	.size		_ZN40_INTERNAL_d1615428_4_k_cu_a3988821_173994cuda3std6ranges3__45__cpo9iter_moveE,(_ZN40_INTERNAL_d1615428_4_k_cu_a3988821_173994cuda3std3__45__cpo5beginE - _ZN40_INTERNAL_d1615428_4_k_cu_a3988821_173994cuda3std6ranges3__45__cpo9iter_moveE)
_ZN40_INTERNAL_d1615428_4_k_cu_a3988821_173994cuda3std6ranges3__45__cpo9iter_moveE:
	.zero		1
	.type		_ZN40_INTERNAL_d1615428_4_k_cu_a3988821_173994cuda3std3__45__cpo5beginE,@object
	.size		_ZN40_INTERNAL_d1615428_4_k_cu_a3988821_173994cuda3std3__45__cpo5beginE,(_ZN40_INTERNAL_d1615428_4_k_cu_a3988821_173994cuda3std3__442_GLOBAL__N__d1615428_4_k_cu_a3988821_173996ignoreE - _ZN40_INTERNAL_d1615428_4_k_cu_a3988821_173994cuda3std3__45__cpo5beginE)
_ZN40_INTERNAL_d1615428_4_k_cu_a3988821_173994cuda3std3__45__cpo5beginE:
	.zero		1
	.type		_ZN40_INTERNAL_d1615428_4_k_cu_a3988821_173994cuda3std3__442_GLOBAL__N__d1615428_4_k_cu_a3988821_173996ignoreE,@object
	.size		_ZN40_INTERNAL_d1615428_4_k_cu_a3988821_173994cuda3std3__442_GLOBAL__N__d1615428_4_k_cu_a3988821_173996ignoreE,(_ZN40_INTERNAL_d1615428_4_k_cu_a3988821_173994cute7productE - _ZN40_INTERNAL_d1615428_4_k_cu_a3988821_173994cuda3std3__442_GLOBAL__N__d1615428_4_k_cu_a3988821_173996ignoreE)
_ZN40_INTERNAL_d1615428_4_k_cu_a3988821_173994cuda3std3__442_GLOBAL__N__d1615428_4_k_cu_a3988821_173996ignoreE:
	.zero		1
	.type		_ZN40_INTERNAL_d1615428_4_k_cu_a3988821_173994cute7productE,@object
	.size		_ZN40_INTERNAL_d1615428_4_k_cu_a3988821_173994cute7productE,(_ZN40_INTERNAL_d1615428_4_k_cu_a3988821_173994cuda3std3__45__cpo3endE - _ZN40_INTERNAL_d1615428_4_k_cu_a3988821_173994cute7productE)
_ZN40_INTERNAL_d1615428_4_k_cu_a3988821_173994cute7productE:
	.zero		1
	.type		_ZN40_INTERNAL_d1615428_4_k_cu_a3988821_173994cuda3std3__45__cpo3endE,@object
	.size		_ZN40_INTERNAL_d1615428_4_k_cu_a3988821_173994cuda3std3__45__cpo3endE,(_ZN40_INTERNAL_d1615428_4_k_cu_a3988821_173994cuda3std3__419piecewise_constructE - _ZN40_INTERNAL_d1615428_4_k_cu_a3988821_173994cuda3std3__45__cpo3endE)
_ZN40_INTERNAL_d1615428_4_k_cu_a3988821_173994cuda3std3__45__cpo3endE:
	.zero		1
	.type		_ZN40_INTERNAL_d1615428_4_k_cu_a3988821_173994cuda3std3__419piecewise_constructE,@object
	.size		_ZN40_INTERNAL_d1615428_4_k_cu_a3988821_173994cuda3std3__419piecewise_constructE,(_ZN40_INTERNAL_d1615428_4_k_cu_a3988821_173994cuda3std3__45__cpo4cendE - _ZN40_INTERNAL_d1615428_4_k_cu_a3988821_173994cuda3std3__419piecewise_constructE)
_ZN40_INTERNAL_d1615428_4_k_cu_a3988821_173994cuda3std3__419piecewise_constructE:
	.zero		1
	.type		_ZN40_INTERNAL_d1615428_4_k_cu_a3988821_173994cuda3std3__45__cpo4cendE,@object
	.size		_ZN40_INTERNAL_d1615428_4_k_cu_a3988821_173994cuda3std3__45__cpo4cendE,(_ZN40_INTERNAL_d1615428_4_k_cu_a3988821_173994cuda3std6ranges3__45__cpo4swapE - _ZN40_INTERNAL_d1615428_4_k_cu_a3988821_173994cuda3std3__45__cpo4cendE)
_ZN40_INTERNAL_d1615428_4_k_cu_a3988821_173994cuda3std3__45__cpo4cendE:
	.zero		1
	.type		_ZN40_INTERNAL_d1615428_4_k_cu_a3988821_173994cuda3std6ranges3__45__cpo4swapE,@object
	.size		_ZN40_INTERNAL_d1615428_4_k_cu_a3988821_173994cuda3std6ranges3__45__cpo4swapE,(.L_7 - _ZN40_INTERNAL_d1615428_4_k_cu_a3988821_173994cuda3std6ranges3__45__cpo4swapE)
_ZN40_INTERNAL_d1615428_4_k_cu_a3988821_173994cuda3std6ranges3__45__cpo4swapE:
	.zero		1
.L_7:


//--------------------- .nv.constant0._ZN7cutlass13device_kernelINS_4gemm6kernel13GemmUniversalIN4cute5tupleIJiiiiEEENS1_10collective13CollectiveMmaINS1_37MainloopSm90TmaGmmaWarpSpecializedFP8ILi5ENS5_IJNS4_1CILi1EEESB_SB_EEENS1_35KernelTmaWarpSpecializedCooperativeEEENS5_IJNSA_ILi256EEENSA_ILi64EEENSA_ILi128EEEEEENS_12float_e4m3_tENS5_IJlSB_lEEESJ_SK_NS4_8TiledMMAINS4_8MMA_AtomIJNS4_4SM904GMMA30MMA_64x64x32_F32E4M3E4M3_SS_TNILNSO_7ScaleInE1ELSQ_1EEEEEENS4_6LayoutINS5_IJNSA_ILi2EEESB_SB_EEENS5_IJSB_NSA_ILi0EEESW_EEEEENS5_IJNS4_10UnderscoreESZ_SZ_EEEEENS4_13SM90_TMA_LOADENS4_14ComposedLayoutINS4_7SwizzleILi3ELi4ELi3EEENS4_18smem_ptr_flag_bitsILi8EEENST_INS5_IJNSA_ILi8EEESH_EEENS5_IJSH_SB_EEEEEEEvNS4_8identityES12_S1C_vS1D_EENS_8epilogue10collective6detail29Sm90TmaWarpSpecializedAdapterINS1G_15DefaultEpilogueISJ_SK_SK_NS1F_6thread17LinearCombinationISJ_Li1EffLNS1K_9ScaleType4KindE0ELNS_15FloatRoundStyleE2ESJ_EENS1_15EpilogueDefaultEEEEEvvEEEEvNT_6ParamsE --------------------------
	.section	.nv.constant0._ZN7cutlass13device_kernelINS_4gemm6kernel13GemmUniversalIN4cute5tupleIJiiiiEEENS1_10collective13CollectiveMmaINS1_37MainloopSm90TmaGmmaWarpSpecializedFP8ILi5ENS5_IJNS4_1CILi1EEESB_SB_EEENS1_35KernelTmaWarpSpecializedCooperativeEEENS5_IJNSA_ILi256EEENSA_ILi64EEENSA_ILi128EEEEEENS_12float_e4m3_tENS5_IJlSB_lEEESJ_SK_NS4_8TiledMMAINS4_8MMA_AtomIJNS4_4SM904GMMA30MMA_64x64x32_F32E4M3E4M3_SS_TNILNSO_7ScaleInE1ELSQ_1EEEEEENS4_6LayoutINS5_IJNSA_ILi2EEESB_SB_EEENS5_IJSB_NSA_ILi0EEESW_EEEEENS5_IJNS4_10UnderscoreESZ_SZ_EEEEENS4_13SM90_TMA_LOADENS4_14ComposedLayoutINS4_7SwizzleILi3ELi4ELi3EEENS4_18smem_ptr_flag_bitsILi8EEENST_INS5_IJNSA_ILi8EEESH_EEENS5_IJSH_SB_EEEEEEEvNS4_8identityES12_S1C_vS1D_EENS_8epilogue10collective6detail29Sm90TmaWarpSpecializedAdapterINS1G_15DefaultEpilogueISJ_SK_SK_NS1F_6thread17LinearCombinationISJ_Li1EffLNS1K_9ScaleType4KindE0ELNS_15FloatRoundStyleE2ESJ_EENS1_15EpilogueDefaultEEEEEvvEEEEvNT_6ParamsE,"a",@progbits
	.sectionflags	@""
	.align	4
.nv.constant0._ZN7cutlass13device_kernelINS_4gemm6kernel13GemmUniversalIN4cute5tupleIJiiiiEEENS1_10collective13CollectiveMmaINS1_37MainloopSm90TmaGmmaWarpSpecializedFP8ILi5ENS5_IJNS4_1CILi1EEESB_SB_EEENS1_35KernelTmaWarpSpecializedCooperativeEEENS5_IJNSA_ILi256EEENSA_ILi64EEENSA_ILi128EEEEEENS_12float_e4m3_tENS5_IJlSB_lEEESJ_SK_NS4_8TiledMMAINS4_8MMA_AtomIJNS4_4SM904GMMA30MMA_64x64x32_F32E4M3E4M3_SS_TNILNSO_7ScaleInE1ELSQ_1EEEEEENS4_6LayoutINS5_IJNSA_ILi2EEESB_SB_EEENS5_IJSB_NSA_ILi0EEESW_EEEEENS5_IJNS4_10UnderscoreESZ_SZ_EEEEENS4_13SM90_TMA_LOADENS4_14ComposedLayoutINS4_7SwizzleILi3ELi4ELi3EEENS4_18smem_ptr_flag_bitsILi8EEENST_INS5_IJNSA_ILi8EEESH_EEENS5_IJSH_SB_EEEEEEEvNS4_8identityES12_S1C_vS1D_EENS_8epilogue10collective6detail29Sm90TmaWarpSpecializedAdapterINS1G_15DefaultEpilogueISJ_SK_SK_NS1F_6thread17LinearCombinationISJ_Li1EffLNS1K_9ScaleType4KindE0ELNS_15FloatRoundStyleE2ESJ_EENS1_15EpilogueDefaultEEEEEvvEEEEvNT_6ParamsE:
	.zero		1664


//--------------------- SYMBOLS --------------------------

	.type		.nv.reservedSmem.offset0,@object
	.size		.nv.reservedSmem.offset0,0x4
